// auto-generated by cutlass_sweep.gemm — config: {"arch": "sm_100", "cluster_m": 1, "cluster_n": 1, "dtype": "e4m3", "dtype_b": "e4m3", "layout": "nt", "stages": 0, "tile_k": 32, "tile_m": 64, "tile_n": 128}
#include "cutlass/cutlass.h"
#include "cutlass/gemm/collective/collective_builder.hpp"
#include "cutlass/gemm/device/gemm_universal_adapter.h"
#include "cutlass/gemm/kernel/gemm_universal.hpp"
#include "cutlass/epilogue/collective/collective_builder.hpp"

using ElemA = cutlass::float_e4m3_t;
using ElemB = cutlass::float_e4m3_t;
using ElemCD = cutlass::float_e4m3_t;
using Acc  = float;
using TileShape    = cute::Shape<cute::_64, cute::_128, cute::_32>;
using ClusterShape = cute::Shape<cute::_1, cute::_1, cute::_1>;

using CollectiveEpilogue = typename cutlass::epilogue::collective::CollectiveBuilder<
    cutlass::arch::Sm100, cutlass::arch::OpClassTensorOp,
    TileShape, ClusterShape,
    cutlass::epilogue::collective::EpilogueTileAuto,
    Acc, Acc,
    ElemCD, cutlass::layout::RowMajor, 128 / cutlass::sizeof_bits<ElemCD>::value,
    ElemCD, cutlass::layout::RowMajor, 128 / cutlass::sizeof_bits<ElemCD>::value,
    cutlass::epilogue::collective::EpilogueScheduleAuto
  >::CollectiveOp;

using CollectiveMainloop = typename cutlass::gemm::collective::CollectiveBuilder<
    cutlass::arch::Sm100, cutlass::arch::OpClassTensorOp,
    ElemA, cutlass::layout::RowMajor, 128 / cutlass::sizeof_bits<ElemA>::value,
    ElemB, cutlass::layout::ColumnMajor, 128 / cutlass::sizeof_bits<ElemB>::value,
    Acc,
    TileShape, ClusterShape,
    cutlass::gemm::collective::StageCountAutoCarveout<static_cast<int>(sizeof(typename CollectiveEpilogue::SharedStorage))>,
    cutlass::gemm::collective::KernelScheduleAuto
  >::CollectiveOp;

using GemmKernel = cutlass::gemm::kernel::GemmUniversal<
    cute::Shape<int,int,int,int>,
    CollectiveMainloop,
    CollectiveEpilogue
>;
using Gemm = cutlass::gemm::device::GemmUniversalAdapter<GemmKernel>;

// Force the device kernel symbol into the cubin without needing a host main.
auto* _anchor = &cutlass::device_kernel<GemmKernel>;


// ===== COMPILED SASS (sm_100a) =====

	.target	sm_100a

	.elftype	@"ET_EXEC"


//--------------------- .note.nv.tkinfo           --------------------------
	.section	.note.nv.tkinfo,"",@"SHT_NOTE"
	.sectionflags	@"SHF_NOTE_NV_TKINFO"
	.tkinfo
        /*0018*/ 	.word	0x00000002
        /*0030*/ 	.string	""
        /*0030*/ 	.string	"ptxas"
        /*0030*/ 	.string	"Cuda compilation tools, release 13.0, V13.0.88"
        /*0030*/ 	.string	"Build cuda_13.0.r13.0/compiler.36424714_0"
        /*0030*/ 	.string	"-arch sm_100a -m 64 "



//--------------------- .note.nv.cuinfo           --------------------------
	.section	.note.nv.cuinfo,"",@"SHT_NOTE"
	.sectionflags	@"SHF_NOTE_NV_CUINFO"
        /*0018*/ 	.short	0x0002
        /*001a*/ 	.short	0x0064
        /*001c*/ 	.short	0x0082
	.zero		2


//--------------------- .nv.info                  --------------------------
	.section	.nv.info,"",@"SHT_CUDA_INFO"
	.align	4


	//----- nvinfo : EIATTR_REGCOUNT
	.align		4
        /*0000*/ 	.byte	0x04, 0x2f
        /*0002*/ 	.short	(.L_19 - .L_18)
	.align		4
.L_18:
        /*0004*/ 	.word	index@(_ZN7cutlass13device_kernelINS_4gemm6kernel13GemmUniversalIN4cute5tupleIJiiiiEEENS1_10collective13CollectiveMmaINS1_35MainloopSm100TmaUmmaWarpSpecializedILi34ELi2ELi4ENS5_IJNS4_1CILi1EEESB_SB_EEEEENS5_IJNSA_ILi64EEENSA_ILi128EEENSA_ILi32EEEEEENS_12float_e4m3_tENS5_IJlSB_lEEESI_SJ_NS4_8TiledMMAINS4_8MMA_AtomIJNS4_10MMA_TraitsINS4_19SM100_MMA_F8F6F4_SSEJSI_SI_fSE_SF_NS4_17integral_constantINS4_4UMMA5MajorELSQ_0EEESR_NSO_INSP_7ScaleInELSS_0EEEST_EEEEEENS4_6LayoutISC_NS5_IJNSA_ILi0EEESX_SX_EEEEENS5_IJNS4_10UnderscoreES10_S10_EEEEENS4_13SM90_TMA_LOADENS4_14ComposedLayoutINS4_7SwizzleILi1ELi4ELi3EEENS4_18smem_ptr_flag_bitsILi8EEENSW_INS5_IJNSA_ILi8EEESG_EEENS5_IJSG_SB_EEEEEEEvNS4_8identityES13_S1D_vS1E_EENS_8epilogue10collective18CollectiveEpilogueINS1G_23Sm100TmaWarpSpecializedILi2ELi2ELi32ELb0ELb0EEEJSH_NS5_IJNSW_ISE_SB_EES1L_EEESI_SJ_SI_SJ_NS1G_6fusion15FusionCallbacksIS1K_NS1N_17LinearCombinationISI_fSI_fLNS_15FloatRoundStyleE2EEESH_S1M_JEEENS4_5SM1004TMEM4LOAD26SM100_TMEM_LOAD_16dp32b32xES13_NS14_INS15_ILi2ELi4ELi3EEES18_NSW_INS5_IJS19_SE_EEENS5_IJSE_SB_EEEEEEENS4_39AutoVectorizingCopyWithAssumedAlignmentILi128EEENS4_14SM90_TMA_STOREES21_S23_S23_EEEvvEEEEvNT_6ParamsE)
        /*0008*/ 	.word	0x00000080


	//----- nvinfo : EIATTR_FRAME_SIZE
	.align		4
.L_19:
        /*000c*/ 	.byte	0x04, 0x11
        /*000e*/ 	.short	(.L_21 - .L_20)
	.align		4
.L_20:
        /*0010*/ 	.word	index@($__internal_2_$__cuda_sm10x_tcgen05_guardrail_trap_unallocated_columns_being_dealloced)
        /*0014*/ 	.word	0x00000000


	//----- nvinfo : EIATTR_FRAME_SIZE
	.align		4
.L_21:
        /*0018*/ 	.byte	0x04, 0x11
        /*001a*/ 	.short	(.L_23 - .L_22)
	.align		4
.L_22:
        /*001c*/ 	.word	index@($__internal_1_$__cuda_sm10x_tcgen05_guardrail_trap_phase_invalid_during_alloc)
        /*0020*/ 	.word	0x00000000


	//----- nvinfo : EIATTR_FRAME_SIZE
	.align		4
.L_23:
        /*0024*/ 	.byte	0x04, 0x11
        /*0026*/ 	.short	(.L_25 - .L_24)
	.align		4
.L_24:
        /*0028*/ 	.word	index@($__internal_0_$__cuda_sm10x_tcgen05_guardrail_trap_col_being_dealloced_not_returned_by_alloc)
        /*002c*/ 	.word	0x00000000


	//----- nvinfo : EIATTR_FRAME_SIZE
	.align		4
.L_25:
        /*0030*/ 	.byte	0x04, 0x11
        /*0032*/ 	.short	(.L_27 - .L_26)
	.align		4
.L_26:
        /*0034*/ 	.word	index@(_ZN7cutlass13device_kernelINS_4gemm6kernel13GemmUniversalIN4cute5tupleIJiiiiEEENS1_10collective13CollectiveMmaINS1_35MainloopSm100TmaUmmaWarpSpecializedILi34ELi2ELi4ENS5_IJNS4_1CILi1EEESB_SB_EEEEENS5_IJNSA_ILi64EEENSA_ILi128EEENSA_ILi32EEEEEENS_12float_e4m3_tENS5_IJlSB_lEEESI_SJ_NS4_8TiledMMAINS4_8MMA_AtomIJNS4_10MMA_TraitsINS4_19SM100_MMA_F8F6F4_SSEJSI_SI_fSE_SF_NS4_17integral_constantINS4_4UMMA5MajorELSQ_0EEESR_NSO_INSP_7ScaleInELSS_0EEEST_EEEEEENS4_6LayoutISC_NS5_IJNSA_ILi0EEESX_SX_EEEEENS5_IJNS4_10UnderscoreES10_S10_EEEEENS4_13SM90_TMA_LOADENS4_14ComposedLayoutINS4_7SwizzleILi1ELi4ELi3EEENS4_18smem_ptr_flag_bitsILi8EEENSW_INS5_IJNSA_ILi8EEESG_EEENS5_IJSG_SB_EEEEEEEvNS4_8identityES13_S1D_vS1E_EENS_8epilogue10collective18CollectiveEpilogueINS1G_23Sm100TmaWarpSpecializedILi2ELi2ELi32ELb0ELb0EEEJSH_NS5_IJNSW_ISE_SB_EES1L_EEESI_SJ_SI_SJ_NS1G_6fusion15FusionCallbacksIS1K_NS1N_17LinearCombinationISI_fSI_fLNS_15FloatRoundStyleE2EEESH_S1M_JEEENS4_5SM1004TMEM4LOAD26SM100_TMEM_LOAD_16dp32b32xES13_NS14_INS15_ILi2ELi4ELi3EEES18_NSW_INS5_IJS19_SE_EEENS5_IJSE_SB_EEEEEEENS4_39AutoVectorizingCopyWithAssumedAlignmentILi128EEENS4_14SM90_TMA_STOREES21_S23_S23_EEEvvEEEEvNT_6ParamsE)
        /*0038*/ 	.word	0x00000000


	//----- nvinfo : EIATTR_MIN_STACK_SIZE
	.align		4
.L_27:
        /*003c*/ 	.byte	0x04, 0x12
        /*003e*/ 	.short	(.L_29 - .L_28)
	.align		4
.L_28:
        /*0040*/ 	.word	index@(_ZN7cutlass13device_kernelINS_4gemm6kernel13GemmUniversalIN4cute5tupleIJiiiiEEENS1_10collective13CollectiveMmaINS1_35MainloopSm100TmaUmmaWarpSpecializedILi34ELi2ELi4ENS5_IJNS4_1CILi1EEESB_SB_EEEEENS5_IJNSA_ILi64EEENSA_ILi128EEENSA_ILi32EEEEEENS_12float_e4m3_tENS5_IJlSB_lEEESI_SJ_NS4_8TiledMMAINS4_8MMA_AtomIJNS4_10MMA_TraitsINS4_19SM100_MMA_F8F6F4_SSEJSI_SI_fSE_SF_NS4_17integral_constantINS4_4UMMA5MajorELSQ_0EEESR_NSO_INSP_7ScaleInELSS_0EEEST_EEEEEENS4_6LayoutISC_NS5_IJNSA_ILi0EEESX_SX_EEEEENS5_IJNS4_10UnderscoreES10_S10_EEEEENS4_13SM90_TMA_LOADENS4_14ComposedLayoutINS4_7SwizzleILi1ELi4ELi3EEENS4_18smem_ptr_flag_bitsILi8EEENSW_INS5_IJNSA_ILi8EEESG_EEENS5_IJSG_SB_EEEEEEEvNS4_8identityES13_S1D_vS1E_EENS_8epilogue10collective18CollectiveEpilogueINS1G_23Sm100TmaWarpSpecializedILi2ELi2ELi32ELb0ELb0EEEJSH_NS5_IJNSW_ISE_SB_EES1L_EEESI_SJ_SI_SJ_NS1G_6fusion15FusionCallbacksIS1K_NS1N_17LinearCombinationISI_fSI_fLNS_15FloatRoundStyleE2EEESH_S1M_JEEENS4_5SM1004TMEM4LOAD26SM100_TMEM_LOAD_16dp32b32xES13_NS14_INS15_ILi2ELi4ELi3EEES18_NSW_INS5_IJS19_SE_EEENS5_IJSE_SB_EEEEEEENS4_39AutoVectorizingCopyWithAssumedAlignmentILi128EEENS4_14SM90_TMA_STOREES21_S23_S23_EEEvvEEEEvNT_6ParamsE)
        /*0044*/ 	.word	0x00000000
.L_29:


//--------------------- .nv.compat                --------------------------
	.section	.nv.compat,"",@"SHT_CUDA_COMPAT_INFO"
	.align	4
        /*0000*/ 	.byte	0x02, 0x09, 0x01, 0x00, 0x02, 0x02, 0x02, 0x00, 0x02, 0x05, 0x05, 0x00, 0x03, 0x07, 0x01, 0x01
        /*0010*/ 	.byte	0x02, 0x03, 0x01, 0x00, 0x02, 0x06, 0x01, 0x00, 0x04, 0x0b, 0x08, 0x00, 0x09, 0x00, 0x00, 0x00
        /*0020*/ 	.byte	0x00, 0x00, 0x00, 0x00


//--------------------- .nv.info._ZN7cutlass13device_kernelINS_4gemm6kernel13GemmUniversalIN4cute5tupleIJiiiiEEENS1_10collective13CollectiveMmaINS1_35MainloopSm100TmaUmmaWarpSpecializedILi34ELi2ELi4ENS5_IJNS4_1CILi1EEESB_SB_EEEEENS5_IJNSA_ILi64EEENSA_ILi128EEENSA_ILi32EEEEEENS_12float_e4m3_tENS5_IJlSB_lEEESI_SJ_NS4_8TiledMMAINS4_8MMA_AtomIJNS4_10MMA_TraitsINS4_19SM100_MMA_F8F6F4_SSEJSI_SI_fSE_SF_NS4_17integral_constantINS4_4UMMA5MajorELSQ_0EEESR_NSO_INSP_7ScaleInELSS_0EEEST_EEEEEENS4_6LayoutISC_NS5_IJNSA_ILi0EEESX_SX_EEEEENS5_IJNS4_10UnderscoreES10_S10_EEEEENS4_13SM90_TMA_LOADENS4_14ComposedLayoutINS4_7SwizzleILi1ELi4ELi3EEENS4_18smem_ptr_flag_bitsILi8EEENSW_INS5_IJNSA_ILi8EEESG_EEENS5_IJSG_SB_EEEEEEEvNS4_8identityES13_S1D_vS1E_EENS_8epilogue10collective18CollectiveEpilogueINS1G_23Sm100TmaWarpSpecializedILi2ELi2ELi32ELb0ELb0EEEJSH_NS5_IJNSW_ISE_SB_EES1L_EEESI_SJ_SI_SJ_NS1G_6fusion15FusionCallbacksIS1K_NS1N_17LinearCombinationISI_fSI_fLNS_15FloatRoundStyleE2EEESH_S1M_JEEENS4_5SM1004TMEM4LOAD26SM100_TMEM_LOAD_16dp32b32xES13_NS14_INS15_ILi2ELi4ELi3EEES18_NSW_INS5_IJS19_SE_EEENS5_IJSE_SB_EEEEEEENS4_39AutoVectorizingCopyWithAssumedAlignmentILi128EEENS4_14SM90_TMA_STOREES21_S23_S23_EEEvvEEEEvNT_6ParamsE --------------------------
	.section	.nv.info._ZN7cutlass13device_kernelINS_4gemm6kernel13GemmUniversalIN4cute5tupleIJiiiiEEENS1_10collective13CollectiveMmaINS1_35MainloopSm100TmaUmmaWarpSpecializedILi34ELi2ELi4ENS5_IJNS4_1CILi1EEESB_SB_EEEEENS5_IJNSA_ILi64EEENSA_ILi128EEENSA_ILi32EEEEEENS_12float_e4m3_tENS5_IJlSB_lEEESI_SJ_NS4_8TiledMMAINS4_8MMA_AtomIJNS4_10MMA_TraitsINS4_19SM100_MMA_F8F6F4_SSEJSI_SI_fSE_SF_NS4_17integral_constantINS4_4UMMA5MajorELSQ_0EEESR_NSO_INSP_7ScaleInELSS_0EEEST_EEEEEENS4_6LayoutISC_NS5_IJNSA_ILi0EEESX_SX_EEEEENS5_IJNS4_10UnderscoreES10_S10_EEEEENS4_13SM90_TMA_LOADENS4_14ComposedLayoutINS4_7SwizzleILi1ELi4ELi3EEENS4_18smem_ptr_flag_bitsILi8EEENSW_INS5_IJNSA_ILi8EEESG_EEENS5_IJSG_SB_EEEEEEEvNS4_8identityES13_S1D_vS1E_EENS_8epilogue10collective18CollectiveEpilogueINS1G_23Sm100TmaWarpSpecializedILi2ELi2ELi32ELb0ELb0EEEJSH_NS5_IJNSW_ISE_SB_EES1L_EEESI_SJ_SI_SJ_NS1G_6fusion15FusionCallbacksIS1K_NS1N_17LinearCombinationISI_fSI_fLNS_15FloatRoundStyleE2EEESH_S1M_JEEENS4_5SM1004TMEM4LOAD26SM100_TMEM_LOAD_16dp32b32xES13_NS14_INS15_ILi2ELi4ELi3EEES18_NSW_INS5_IJS19_SE_EEENS5_IJSE_SB_EEEEEEENS4_39AutoVectorizingCopyWithAssumedAlignmentILi128EEENS4_14SM90_TMA_STOREES21_S23_S23_EEEvvEEEEvNT_6ParamsE,"",@"SHT_CUDA_INFO"
	.sectionflags	@""
	.align	4


	//----- nvinfo : EIATTR_CUDA_API_VERSION
	.align		4
        /*0000*/ 	.byte	0x04, 0x37
        /*0002*/ 	.short	(.L_31 - .L_30)
.L_30:
        /*0004*/ 	.word	0x00000082


	//----- nvinfo : EIATTR_KPARAM_INFO
	.align		4
.L_31:
        /*0008*/ 	.byte	0x04, 0x17
        /*000a*/ 	.short	(.L_33 - .L_32)
.L_32:
        /*000c*/ 	.word	0x00000000
        /*0010*/ 	.short	0x0000
        /*0012*/ 	.short	0x0000
        /*0014*/ 	.byte	0x00, 0xf0, 0x01, 0x20


	//----- nvinfo : EIATTR_AT_ENTRY_FRAGMENTS
	.align		4
.L_33:
        /*0018*/ 	.byte	0x04, 0x4f
        /*001a*/ 	.short	(.L_35 - .L_34)


	//   ....[0]....
.L_34:
        /*001c*/ 	.word	0x00000006


	//----- nvinfo : EIATTR_RESERVED_SMEM_USED
	.align		4
.L_35:
        /*0020*/ 	.byte	0x01, 0x41
	.zero		2


	//----- nvinfo : EIATTR_SPARSE_MMA_MASK
	.align		4
        /*0024*/ 	.byte	0x03, 0x50
        /*0026*/ 	.short	0x0000


	//----- nvinfo : EIATTR_TCGEN05_1CTA_USED
	.align		4
        /*0028*/ 	.byte	0x01, 0x51
	.zero		2


	//----- nvinfo : EIATTR_MAXREG_COUNT
	.align		4
        /*002c*/ 	.byte	0x03, 0x1b
        /*002e*/ 	.short	0x00ff


	//----- nvinfo : EIATTR_NUM_BARRIERS
	.align		4
        /*0030*/ 	.byte	0x02, 0x4c
        /*0032*/ 	.byte	0x07
	.zero		1


	//----- nvinfo : EIATTR_EXTERNS
	.align		4
        /*0034*/ 	.byte	0x04, 0x0f
        /*0036*/ 	.short	(.L_37 - .L_36)


	//   ....[0]....
	.align		4
.L_36:
        /*0038*/ 	.word	index@(__assertfail)


	//----- nvinfo : EIATTR_MERCURY_ISA_VERSION
	.align		4
.L_37:
        /*003c*/ 	.byte	0x03, 0x5f
        /*003e*/ 	.short	0x0101


	//----- nvinfo : EIATTR_INT_WARP_WIDE_INSTR_OFFSETS
	.align		4
        /*0040*/ 	.byte	0x04, 0x31
        /*0042*/ 	.short	(.L_39 - .L_38)


	//   ....[0]....
.L_38:
        /*0044*/ 	.word	0x000021a0


	//   ....[1]....
        /*0048*/ 	.word	0x00004be0


	//   ....[2]....
        /*004c*/ 	.word	0x00004c00


	//   ....[3]....
        /*0050*/ 	.word	0x00004c30


	//   ....[4]....
        /*0054*/ 	.word	0x00005560


	//   ....[5]....
        /*0058*/ 	.word	0x000055d0


	//   ....[6]....
        /*005c*/ 	.word	0x000057b0


	//   ....[7]....
        /*0060*/ 	.word	0x00005910


	//----- nvinfo : EIATTR_COOP_GROUP_MASK_REGIDS
	.align		4
.L_39:
        /*0064*/ 	.byte	0x04, 0x29
        /*0066*/ 	.short	(.L_41 - .L_40)


	//   ....[0]....
.L_40:
        /*0068*/ 	.word	0xffffffff


	//   ....[1]....
        /*006c*/ 	.word	0xffffffff


	//   ....[2]....
        /*0070*/ 	.word	0xffffffff


	//   ....[3]....
        /*0074*/ 	.word	0xffffffff


	//   ....[4]....
        /*0078*/ 	.word	0xffffffff


	//   ....[5]....
        /*007c*/ 	.word	0xffffffff


	//   ....[6]....
        /*0080*/ 	.word	0xffffffff


	//   ....[7]....
        /*0084*/ 	.word	0xffffffff


	//   ....[8]....
        /*0088*/ 	.word	0xffffffff


	//   ....[9]....
        /*008c*/ 	.word	0xffffffff


	//   ....[10]....
        /*0090*/ 	.word	0xffffffff


	//   ....[11]....
        /*0094*/ 	.word	0xffffffff


	//   ....[12]....
        /*0098*/ 	.word	0xffffffff


	//----- nvinfo : EIATTR_COOP_GROUP_INSTR_OFFSETS
	.align		4
.L_41:
        /*009c*/ 	.byte	0x04, 0x28
        /*009e*/ 	.short	(.L_43 - .L_42)


	//   ....[0]....
.L_42:
        /*00a0*/ 	.word	0x00000090


	//   ....[1]....
        /*00a4*/ 	.word	0x000004d0


	//   ....[2]....
        /*00a8*/ 	.word	0x00000a30


	//   ....[3]....
        /*00ac*/ 	.word	0x00000b90


	//   ....[4]....
        /*00b0*/ 	.word	0x00000c90


	//   ....[5]....
        /*00b4*/ 	.word	0x00000e00


	//   ....[6]....
        /*00b8*/ 	.word	0x00000fa0


	//   ....[7]....
        /*00bc*/ 	.word	0x00002080


	//   ....[8]....
        /*00c0*/ 	.word	0x00003f40


	//   ....[9]....
        /*00c4*/ 	.word	0x00004150


	//   ....[10]....
        /*00c8*/ 	.word	0x00004180


	//   ....[11]....
        /*00cc*/ 	.word	0x00004ac0


	//   ....[12]....
        /*00d0*/ 	.word	0x00004cf0


	//----- nvinfo : EIATTR_VRC_CTA_INIT_COUNT
	.align		4
.L_43:
        /*00d4*/ 	.byte	0x02, 0x4a
        /*00d6*/ 	.byte	0x80
	.zero		1


	//----- nvinfo : EIATTR_SYSCALL_OFFSETS
	.align		4
        /*00d8*/ 	.byte	0x04, 0x46
        /*00da*/ 	.short	(.L_45 - .L_44)


	//   ....[0]....
.L_44:
        /*00dc*/ 	.word	0x00006350


	//   ....[1]....
        /*00e0*/ 	.word	0x00006490


	//   ....[2]....
        /*00e4*/ 	.word	0x00006c90


	//   ....[3]....
        /*00e8*/ 	.word	0x00007a20


	//----- nvinfo : EIATTR_MBARRIER_INSTR_OFFSETS
	.align		4
.L_45:
        /*00ec*/ 	.byte	0x04, 0x39
        /*00ee*/ 	.short	(.L_47 - .L_46)


	//   ....[0]....
.L_46:
        /*00f0*/ 	.word	0x000005d0
        /*00f4*/ 	.word	0x000000ff
        /*00f8*/ 	.word	0x00000000
        /*00fc*/ 	.short	0x0100
        /*00fe*/ 	.byte	0x05
	.zero		1


	//   ....[1]....
        /*0100*/ 	.word	0x000005e0
        /*0104*/ 	.word	0x000000ff
        /*0108*/ 	.word	0x00000110
        /*010c*/ 	.short	0x0100
        /*010e*/ 	.byte	0x05
	.zero		1


	//   ....[2]....
        /*0110*/ 	.word	0x000005f0
        /*0114*/ 	.word	0x000000ff
        /*0118*/ 	.word	0x00000008
        /*011c*/ 	.short	0x0100
        /*011e*/ 	.byte	0x05
	.zero		1


	//   ....[3]....
        /*0120*/ 	.word	0x00000600
        /*0124*/ 	.word	0x000000ff
        /*0128*/ 	.word	0x00000118
        /*012c*/ 	.short	0x0100
        /*012e*/ 	.byte	0x05
	.zero		1


	//   ....[4]....
        /*0130*/ 	.word	0x00000610
        /*0134*/ 	.word	0x000000ff
        /*0138*/ 	.word	0x00000010
        /*013c*/ 	.short	0x0100
        /*013e*/ 	.byte	0x05
	.zero		1


	//   ....[5]....
        /*0140*/ 	.word	0x00000620
        /*0144*/ 	.word	0x000000ff
        /*0148*/ 	.word	0x00000120
        /*014c*/ 	.short	0x0100
        /*014e*/ 	.byte	0x05
	.zero		1


	//   ....[6]....
        /*0150*/ 	.word	0x00000630
        /*0154*/ 	.word	0x000000ff
        /*0158*/ 	.word	0x00000018
        /*015c*/ 	.short	0x0100
        /*015e*/ 	.byte	0x05
	.zero		1


	//   ....[7]....
        /*0160*/ 	.word	0x00000640
        /*0164*/ 	.word	0x000000ff
        /*0168*/ 	.word	0x00000128
        /*016c*/ 	.short	0x0100
        /*016e*/ 	.byte	0x05
	.zero		1


	//   ....[8]....
        /*0170*/ 	.word	0x00000650
        /*0174*/ 	.word	0x000000ff
        /*0178*/ 	.word	0x00000020
        /*017c*/ 	.short	0x0100
        /*017e*/ 	.byte	0x05
	.zero		1


	//   ....[9]....
        /*0180*/ 	.word	0x00000660
        /*0184*/ 	.word	0x000000ff
        /*0188*/ 	.word	0x00000130
        /*018c*/ 	.short	0x0100
        /*018e*/ 	.byte	0x05
	.zero		1


	//   ....[10]....
        /*0190*/ 	.word	0x00000670
        /*0194*/ 	.word	0x000000ff
        /*0198*/ 	.word	0x00000028
        /*019c*/ 	.short	0x0100
        /*019e*/ 	.byte	0x05
	.zero		1


	//   ....[11]....
        /*01a0*/ 	.word	0x00000680
        /*01a4*/ 	.word	0x000000ff
        /*01a8*/ 	.word	0x00000138
        /*01ac*/ 	.short	0x0100
        /*01ae*/ 	.byte	0x05
	.zero		1


	//   ....[12]....
        /*01b0*/ 	.word	0x00000690
        /*01b4*/ 	.word	0x000000ff
        /*01b8*/ 	.word	0x00000030
        /*01bc*/ 	.short	0x0100
        /*01be*/ 	.byte	0x05
	.zero		1


	//   ....[13]....
        /*01c0*/ 	.word	0x000006a0
        /*01c4*/ 	.word	0x000000ff
        /*01c8*/ 	.word	0x00000140
        /*01cc*/ 	.short	0x0100
        /*01ce*/ 	.byte	0x05
	.zero		1


	//   ....[14]....
        /*01d0*/ 	.word	0x000006b0
        /*01d4*/ 	.word	0x000000ff
        /*01d8*/ 	.word	0x00000038
        /*01dc*/ 	.short	0x0100
        /*01de*/ 	.byte	0x05
	.zero		1


	//   ....[15]....
        /*01e0*/ 	.word	0x000006c0
        /*01e4*/ 	.word	0x000000ff
        /*01e8*/ 	.word	0x00000148
        /*01ec*/ 	.short	0x0100
        /*01ee*/ 	.byte	0x05
	.zero		1


	//   ....[16]....
        /*01f0*/ 	.word	0x000006d0
        /*01f4*/ 	.word	0x000000ff
        /*01f8*/ 	.word	0x00000040
        /*01fc*/ 	.short	0x0100
        /*01fe*/ 	.byte	0x05
	.zero		1


	//   ....[17]....
        /*0200*/ 	.word	0x000006e0
        /*0204*/ 	.word	0x000000ff
        /*0208*/ 	.word	0x00000150
        /*020c*/ 	.short	0x0100
        /*020e*/ 	.byte	0x05
	.zero		1


	//   ....[18]....
        /*0210*/ 	.word	0x000006f0
        /*0214*/ 	.word	0x000000ff
        /*0218*/ 	.word	0x00000048
        /*021c*/ 	.short	0x0100
        /*021e*/ 	.byte	0x05
	.zero		1


	//   ....[19]....
        /*0220*/ 	.word	0x00000700
        /*0224*/ 	.word	0x000000ff
        /*0228*/ 	.word	0x00000158
        /*022c*/ 	.short	0x0100
        /*022e*/ 	.byte	0x05
	.zero		1


	//   ....[20]....
        /*0230*/ 	.word	0x00000710
        /*0234*/ 	.word	0x000000ff
        /*0238*/ 	.word	0x00000050
        /*023c*/ 	.short	0x0100
        /*023e*/ 	.byte	0x05
	.zero		1


	//   ....[21]....
        /*0240*/ 	.word	0x00000720
        /*0244*/ 	.word	0x000000ff
        /*0248*/ 	.word	0x00000160
        /*024c*/ 	.short	0x0100
        /*024e*/ 	.byte	0x05
	.zero		1


	//   ....[22]....
        /*0250*/ 	.word	0x00000730
        /*0254*/ 	.word	0x000000ff
        /*0258*/ 	.word	0x00000058
        /*025c*/ 	.short	0x0100
        /*025e*/ 	.byte	0x05
	.zero		1


	//   ....[23]....
        /*0260*/ 	.word	0x00000740
        /*0264*/ 	.word	0x000000ff
        /*0268*/ 	.word	0x00000168
        /*026c*/ 	.short	0x0100
        /*026e*/ 	.byte	0x05
	.zero		1


	//   ....[24]....
        /*0270*/ 	.word	0x00000750
        /*0274*/ 	.word	0x000000ff
        /*0278*/ 	.word	0x00000060
        /*027c*/ 	.short	0x0100
        /*027e*/ 	.byte	0x05
	.zero		1


	//   ....[25]....
        /*0280*/ 	.word	0x00000760
        /*0284*/ 	.word	0x000000ff
        /*0288*/ 	.word	0x00000170
        /*028c*/ 	.short	0x0100
        /*028e*/ 	.byte	0x05
	.zero		1


	//   ....[26]....
        /*0290*/ 	.word	0x00000770
        /*0294*/ 	.word	0x000000ff
        /*0298*/ 	.word	0x00000068
        /*029c*/ 	.short	0x0100
        /*029e*/ 	.byte	0x05
	.zero		1


	//   ....[27]....
        /*02a0*/ 	.word	0x00000780
        /*02a4*/ 	.word	0x000000ff
        /*02a8*/ 	.word	0x00000178
        /*02ac*/ 	.short	0x0100
        /*02ae*/ 	.byte	0x05
	.zero		1


	//   ....[28]....
        /*02b0*/ 	.word	0x00000790
        /*02b4*/ 	.word	0x000000ff
        /*02b8*/ 	.word	0x00000070
        /*02bc*/ 	.short	0x0100
        /*02be*/ 	.byte	0x05
	.zero		1


	//   ....[29]....
        /*02c0*/ 	.word	0x000007a0
        /*02c4*/ 	.word	0x000000ff
        /*02c8*/ 	.word	0x00000180
        /*02cc*/ 	.short	0x0100
        /*02ce*/ 	.byte	0x05
	.zero		1


	//   ....[30]....
        /*02d0*/ 	.word	0x000007b0
        /*02d4*/ 	.word	0x000000ff
        /*02d8*/ 	.word	0x00000078
        /*02dc*/ 	.short	0x0100
        /*02de*/ 	.byte	0x05
	.zero		1


	//   ....[31]....
        /*02e0*/ 	.word	0x000007c0
        /*02e4*/ 	.word	0x000000ff
        /*02e8*/ 	.word	0x00000188
        /*02ec*/ 	.short	0x0100
        /*02ee*/ 	.byte	0x05
	.zero		1


	//   ....[32]....
        /*02f0*/ 	.word	0x000007d0
        /*02f4*/ 	.word	0x000000ff
        /*02f8*/ 	.word	0x00000080
        /*02fc*/ 	.short	0x0100
        /*02fe*/ 	.byte	0x05
	.zero		1


	//   ....[33]....
        /*0300*/ 	.word	0x000007e0
        /*0304*/ 	.word	0x000000ff
        /*0308*/ 	.word	0x00000190
        /*030c*/ 	.short	0x0100
        /*030e*/ 	.byte	0x05
	.zero		1


	//   ....[34]....
        /*0310*/ 	.word	0x000007f0
        /*0314*/ 	.word	0x000000ff
        /*0318*/ 	.word	0x00000088
        /*031c*/ 	.short	0x0100
        /*031e*/ 	.byte	0x05
	.zero		1


	//   ....[35]....
        /*0320*/ 	.word	0x00000800
        /*0324*/ 	.word	0x000000ff
        /*0328*/ 	.word	0x00000198
        /*032c*/ 	.short	0x0100
        /*032e*/ 	.byte	0x05
	.zero		1


	//   ....[36]....
        /*0330*/ 	.word	0x00000810
        /*0334*/ 	.word	0x000000ff
        /*0338*/ 	.word	0x00000090
        /*033c*/ 	.short	0x0100
        /*033e*/ 	.byte	0x05
	.zero		1


	//   ....[37]....
        /*0340*/ 	.word	0x00000820
        /*0344*/ 	.word	0x000000ff
        /*0348*/ 	.word	0x000001a0
        /*034c*/ 	.short	0x0100
        /*034e*/ 	.byte	0x05
	.zero		1


	//   ....[38]....
        /*0350*/ 	.word	0x00000830
        /*0354*/ 	.word	0x000000ff
        /*0358*/ 	.word	0x00000098
        /*035c*/ 	.short	0x0100
        /*035e*/ 	.byte	0x05
	.zero		1


	//   ....[39]....
        /*0360*/ 	.word	0x00000840
        /*0364*/ 	.word	0x000000ff
        /*0368*/ 	.word	0x000001a8
        /*036c*/ 	.short	0x0100
        /*036e*/ 	.byte	0x05
	.zero		1


	//   ....[40]....
        /*0370*/ 	.word	0x00000850
        /*0374*/ 	.word	0x000000ff
        /*0378*/ 	.word	0x000000a0
        /*037c*/ 	.short	0x0100
        /*037e*/ 	.byte	0x05
	.zero		1


	//   ....[41]....
        /*0380*/ 	.word	0x00000860
        /*0384*/ 	.word	0x000000ff
        /*0388*/ 	.word	0x000001b0
        /*038c*/ 	.short	0x0100
        /*038e*/ 	.byte	0x05
	.zero		1


	//   ....[42]....
        /*0390*/ 	.word	0x00000870
        /*0394*/ 	.word	0x000000ff
        /*0398*/ 	.word	0x000000a8
        /*039c*/ 	.short	0x0100
        /*039e*/ 	.byte	0x05
	.zero		1


	//   ....[43]....
        /*03a0*/ 	.word	0x00000880
        /*03a4*/ 	.word	0x000000ff
        /*03a8*/ 	.word	0x000001b8
        /*03ac*/ 	.short	0x0100
        /*03ae*/ 	.byte	0x05
	.zero		1


	//   ....[44]....
        /*03b0*/ 	.word	0x00000890
        /*03b4*/ 	.word	0x000000ff
        /*03b8*/ 	.word	0x000000b0
        /*03bc*/ 	.short	0x0100
        /*03be*/ 	.byte	0x05
	.zero		1


	//   ....[45]....
        /*03c0*/ 	.word	0x000008a0
        /*03c4*/ 	.word	0x000000ff
        /*03c8*/ 	.word	0x000001c0
        /*03cc*/ 	.short	0x0100
        /*03ce*/ 	.byte	0x05
	.zero		1


	//   ....[46]....
        /*03d0*/ 	.word	0x000008b0
        /*03d4*/ 	.word	0x000000ff
        /*03d8*/ 	.word	0x000000b8
        /*03dc*/ 	.short	0x0100
        /*03de*/ 	.byte	0x05
	.zero		1


	//   ....[47]....
        /*03e0*/ 	.word	0x000008c0
        /*03e4*/ 	.word	0x000000ff
        /*03e8*/ 	.word	0x000001c8
        /*03ec*/ 	.short	0x0100
        /*03ee*/ 	.byte	0x05
	.zero		1


	//   ....[48]....
        /*03f0*/ 	.word	0x000008d0
        /*03f4*/ 	.word	0x000000ff
        /*03f8*/ 	.word	0x000000c0
        /*03fc*/ 	.short	0x0100
        /*03fe*/ 	.byte	0x05
	.zero		1


	//   ....[49]....
        /*0400*/ 	.word	0x000008e0
        /*0404*/ 	.word	0x000000ff
        /*0408*/ 	.word	0x000001d0
        /*040c*/ 	.short	0x0100
        /*040e*/ 	.byte	0x05
	.zero		1


	//   ....[50]....
        /*0410*/ 	.word	0x000008f0
        /*0414*/ 	.word	0x000000ff
        /*0418*/ 	.word	0x000000c8
        /*041c*/ 	.short	0x0100
        /*041e*/ 	.byte	0x05
	.zero		1


	//   ....[51]....
        /*0420*/ 	.word	0x00000900
        /*0424*/ 	.word	0x000000ff
        /*0428*/ 	.word	0x000001d8
        /*042c*/ 	.short	0x0100
        /*042e*/ 	.byte	0x05
	.zero		1


	//   ....[52]....
        /*0430*/ 	.word	0x00000910
        /*0434*/ 	.word	0x000000ff
        /*0438*/ 	.word	0x000000d0
        /*043c*/ 	.short	0x0100
        /*043e*/ 	.byte	0x05
	.zero		1


	//   ....[53]....
        /*0440*/ 	.word	0x00000920
        /*0444*/ 	.word	0x000000ff
        /*0448*/ 	.word	0x000001e0
        /*044c*/ 	.short	0x0100
        /*044e*/ 	.byte	0x05
	.zero		1


	//   ....[54]....
        /*0450*/ 	.word	0x00000930
        /*0454*/ 	.word	0x000000ff
        /*0458*/ 	.word	0x000000d8
        /*045c*/ 	.short	0x0100
        /*045e*/ 	.byte	0x05
	.zero		1


	//   ....[55]....
        /*0460*/ 	.word	0x00000940
        /*0464*/ 	.word	0x000000ff
        /*0468*/ 	.word	0x000001e8
        /*046c*/ 	.short	0x0100
        /*046e*/ 	.byte	0x05
	.zero		1


	//   ....[56]....
        /*0470*/ 	.word	0x00000950
        /*0474*/ 	.word	0x000000ff
        /*0478*/ 	.word	0x000000e0
        /*047c*/ 	.short	0x0100
        /*047e*/ 	.byte	0x05
	.zero		1


	//   ....[57]....
        /*0480*/ 	.word	0x00000960
        /*0484*/ 	.word	0x000000ff
        /*0488*/ 	.word	0x000001f0
        /*048c*/ 	.short	0x0100
        /*048e*/ 	.byte	0x05
	.zero		1


	//   ....[58]....
        /*0490*/ 	.word	0x00000970
        /*0494*/ 	.word	0x000000ff
        /*0498*/ 	.word	0x000000e8
        /*049c*/ 	.short	0x0100
        /*049e*/ 	.byte	0x05
	.zero		1


	//   ....[59]....
        /*04a0*/ 	.word	0x00000980
        /*04a4*/ 	.word	0x000000ff
        /*04a8*/ 	.word	0x000001f8
        /*04ac*/ 	.short	0x0100
        /*04ae*/ 	.byte	0x05
	.zero		1


	//   ....[60]....
        /*04b0*/ 	.word	0x00000990
        /*04b4*/ 	.word	0x000000ff
        /*04b8*/ 	.word	0x000000f0
        /*04bc*/ 	.short	0x0100
        /*04be*/ 	.byte	0x05
	.zero		1


	//   ....[61]....
        /*04c0*/ 	.word	0x000009a0
        /*04c4*/ 	.word	0x000000ff
        /*04c8*/ 	.word	0x00000200
        /*04cc*/ 	.short	0x0100
        /*04ce*/ 	.byte	0x05
	.zero		1


	//   ....[62]....
        /*04d0*/ 	.word	0x000009b0
        /*04d4*/ 	.word	0x000000ff
        /*04d8*/ 	.word	0x000000f8
        /*04dc*/ 	.short	0x0100
        /*04de*/ 	.byte	0x05
	.zero		1


	//   ....[63]....
        /*04e0*/ 	.word	0x000009c0
        /*04e4*/ 	.word	0x000000ff
        /*04e8*/ 	.word	0x00000208
        /*04ec*/ 	.short	0x0100
        /*04ee*/ 	.byte	0x05
	.zero		1


	//   ....[64]....
        /*04f0*/ 	.word	0x000009d0
        /*04f4*/ 	.word	0x000000ff
        /*04f8*/ 	.word	0x00000100
        /*04fc*/ 	.short	0x0100
        /*04fe*/ 	.byte	0x05
	.zero		1


	//   ....[65]....
        /*0500*/ 	.word	0x000009e0
        /*0504*/ 	.word	0x000000ff
        /*0508*/ 	.word	0x00000210
        /*050c*/ 	.short	0x0100
        /*050e*/ 	.byte	0x05
	.zero		1


	//   ....[66]....
        /*0510*/ 	.word	0x000009f0
        /*0514*/ 	.word	0x000000ff
        /*0518*/ 	.word	0x00000108
        /*051c*/ 	.short	0x0100
        /*051e*/ 	.byte	0x05
	.zero		1


	//   ....[67]....
        /*0520*/ 	.word	0x00000a00
        /*0524*/ 	.word	0x000000ff
        /*0528*/ 	.word	0x00000218
        /*052c*/ 	.short	0x0100
        /*052e*/ 	.byte	0x05
	.zero		1


	//   ....[68]....
        /*0530*/ 	.word	0x00000b40
        /*0534*/ 	.word	0x000000ff
        /*0538*/ 	.word	0x00000220
        /*053c*/ 	.short	0x0100
        /*053e*/ 	.byte	0x07
	.zero		1


	//   ....[69]....
        /*0540*/ 	.word	0x00000b50
        /*0544*/ 	.word	0x000000ff
        /*0548*/ 	.word	0x00000230
        /*054c*/ 	.short	0x0100
        /*054e*/ 	.byte	0x07
	.zero		1


	//   ....[70]....
        /*0550*/ 	.word	0x00000b60
        /*0554*/ 	.word	0x000000ff
        /*0558*/ 	.word	0x00000228
        /*055c*/ 	.short	0x0100
        /*055e*/ 	.byte	0x07
	.zero		1


	//   ....[71]....
        /*0560*/ 	.word	0x00000b70
        /*0564*/ 	.word	0x000000ff
        /*0568*/ 	.word	0x00000238
        /*056c*/ 	.short	0x0100
        /*056e*/ 	.byte	0x07
	.zero		1


	//   ....[72]....
        /*0570*/ 	.word	0x00000c60
        /*0574*/ 	.word	0x000000ff
        /*0578*/ 	.word	0x00000240
        /*057c*/ 	.short	0x0100
        /*057e*/ 	.byte	0x05
	.zero		1


	//   ....[73]....
        /*0580*/ 	.word	0x00000c70
        /*0584*/ 	.word	0x000000ff
        /*0588*/ 	.word	0x00000248
        /*058c*/ 	.short	0x0100
        /*058e*/ 	.byte	0x05
	.zero		1


	//   ....[74]....
        /*0590*/ 	.word	0x00000db0
        /*0594*/ 	.word	0x000000ff
        /*0598*/ 	.word	0x00000250
        /*059c*/ 	.short	0x0100
        /*059e*/ 	.byte	0x05
	.zero		1


	//   ....[75]....
        /*05a0*/ 	.word	0x00000dc0
        /*05a4*/ 	.word	0x000000ff
        /*05a8*/ 	.word	0x00000260
        /*05ac*/ 	.short	0x0100
        /*05ae*/ 	.byte	0x05
	.zero		1


	//   ....[76]....
        /*05b0*/ 	.word	0x00000dd0
        /*05b4*/ 	.word	0x000000ff
        /*05b8*/ 	.word	0x00000258
        /*05bc*/ 	.short	0x0100
        /*05be*/ 	.byte	0x05
	.zero		1


	//   ....[77]....
        /*05c0*/ 	.word	0x00000de0
        /*05c4*/ 	.word	0x000000ff
        /*05c8*/ 	.word	0x00000268
        /*05cc*/ 	.short	0x0100
        /*05ce*/ 	.byte	0x05
	.zero		1


	//   ....[78]....
        /*05d0*/ 	.word	0x00000f10
        /*05d4*/ 	.word	0x000000ff
        /*05d8*/ 	.word	0x00000270
        /*05dc*/ 	.short	0x0100
        /*05de*/ 	.byte	0x07
	.zero		1


	//   ....[79]....
        /*05e0*/ 	.word	0x00000f20
        /*05e4*/ 	.word	0x000000ff
        /*05e8*/ 	.word	0x00000290
        /*05ec*/ 	.short	0x0100
        /*05ee*/ 	.byte	0x07
	.zero		1


	//   ....[80]....
        /*05f0*/ 	.word	0x00000f30
        /*05f4*/ 	.word	0x000000ff
        /*05f8*/ 	.word	0x00000278
        /*05fc*/ 	.short	0x0100
        /*05fe*/ 	.byte	0x07
	.zero		1


	//   ....[81]....
        /*0600*/ 	.word	0x00000f40
        /*0604*/ 	.word	0x000000ff
        /*0608*/ 	.word	0x00000298
        /*060c*/ 	.short	0x0100
        /*060e*/ 	.byte	0x07
	.zero		1


	//   ....[82]....
        /*0610*/ 	.word	0x00000f50
        /*0614*/ 	.word	0x000000ff
        /*0618*/ 	.word	0x00000280
        /*061c*/ 	.short	0x0100
        /*061e*/ 	.byte	0x07
	.zero		1


	//   ....[83]....
        /*0620*/ 	.word	0x00000f60
        /*0624*/ 	.word	0x000000ff
        /*0628*/ 	.word	0x000002a0
        /*062c*/ 	.short	0x0100
        /*062e*/ 	.byte	0x07
	.zero		1


	//   ....[84]....
        /*0630*/ 	.word	0x00000f70
        /*0634*/ 	.word	0x000000ff
        /*0638*/ 	.word	0x00000288
        /*063c*/ 	.short	0x0100
        /*063e*/ 	.byte	0x07
	.zero		1


	//   ....[85]....
        /*0640*/ 	.word	0x00000f80
        /*0644*/ 	.word	0x000000ff
        /*0648*/ 	.word	0x000002a8
        /*064c*/ 	.short	0x0100
        /*064e*/ 	.byte	0x07
	.zero		1


	//   ....[86]....
        /*0650*/ 	.word	0x00001070
        /*0654*/ 	.word	0x000000ff
        /*0658*/ 	.word	0x000002b0
        /*065c*/ 	.short	0x0100
        /*065e*/ 	.byte	0x05
	.zero		1


	//   ....[87]....
        /*0660*/ 	.word	0x00001080
        /*0664*/ 	.word	0x000000ff
        /*0668*/ 	.word	0x000002c0
        /*066c*/ 	.short	0x0100
        /*066e*/ 	.byte	0x05
	.zero		1


	//   ....[88]....
        /*0670*/ 	.word	0x00001090
        /*0674*/ 	.word	0x000000ff
        /*0678*/ 	.word	0x000002b8
        /*067c*/ 	.short	0x0100
        /*067e*/ 	.byte	0x05
	.zero		1


	//   ....[89]....
        /*0680*/ 	.word	0x000010a0
        /*0684*/ 	.word	0x000000ff
        /*0688*/ 	.word	0x000002c8
        /*068c*/ 	.short	0x0100
        /*068e*/ 	.byte	0x05
	.zero		1


	//   ....[90]....
        /*0690*/ 	.word	0x00001980
        /*0694*/ 	.word	0x00000003
        /*0698*/ 	.word	0x000002c0
        /*069c*/ 	.short	0x010a
        /*069e*/ 	.byte	0xff
	.zero		1


	//   ....[91]....
        /*06a0*/ 	.word	0x000019b0
        /*06a4*/ 	.word	0x00000003
        /*06a8*/ 	.word	0x000002b0
        /*06ac*/ 	.short	0x0101
        /*06ae*/ 	.byte	0xff
	.zero		1


	//   ....[92]....
        /*06b0*/ 	.word	0x00001a80
        /*06b4*/ 	.word	0x000000ff
        /*06b8*/ 	.word	0x00000110
        /*06bc*/ 	.short	0x010a
        /*06be*/ 	.byte	0x08
	.zero		1


	//   ....[93]....
        /*06c0*/ 	.word	0x00001b20
        /*06c4*/ 	.word	0x000000ff
        /*06c8*/ 	.word	0x00000110
        /*06cc*/ 	.short	0x010a
        /*06ce*/ 	.byte	0x21
	.zero		1


	//   ....[94]....
        /*06d0*/ 	.word	0x00001c70
        /*06d4*/ 	.word	0x000000ff
        /*06d8*/ 	.word	0x00000110
        /*06dc*/ 	.short	0x010a
        /*06de*/ 	.byte	0x08
	.zero		1


	//   ....[95]....
        /*06e0*/ 	.word	0x00001d80
        /*06e4*/ 	.word	0x000000ff
        /*06e8*/ 	.word	0x00000248
        /*06ec*/ 	.short	0x0101
        /*06ee*/ 	.byte	0x04
	.zero		1


	//   ....[96]....
        /*06f0*/ 	.word	0x00001da0
        /*06f4*/ 	.word	0x000000ff
        /*06f8*/ 	.word	0x00000110
        /*06fc*/ 	.short	0x010a
        /*06fe*/ 	.byte	0x08
	.zero		1


	//   ....[97]....
        /*0700*/ 	.word	0x00001e20
        /*0704*/ 	.word	0x000000ff
        /*0708*/ 	.word	0x00000110
        /*070c*/ 	.short	0x010a
        /*070e*/ 	.byte	0x11
	.zero		1


	//   ....[98]....
        /*0710*/ 	.word	0x00001f70
        /*0714*/ 	.word	0x000000ff
        /*0718*/ 	.word	0x00000110
        /*071c*/ 	.short	0x010a
        /*071e*/ 	.byte	0x08
	.zero		1


	//   ....[99]....
        /*0720*/ 	.word	0x000020b0
        /*0724*/ 	.word	0x00000002
        /*0728*/ 	.word	0x00000250
        /*072c*/ 	.short	0x010a
        /*072e*/ 	.byte	0xff
	.zero		1


	//   ....[100]....
        /*0730*/ 	.word	0x00002170
        /*0734*/ 	.word	0x00000002
        /*0738*/ 	.word	0x00000000
        /*073c*/ 	.short	0x0101
        /*073e*/ 	.byte	0xff
	.zero		1


	//   ....[101]....
        /*0740*/ 	.word	0x000026d0
        /*0744*/ 	.word	0x000000ff
        /*0748*/ 	.word	0x00000000
        /*074c*/ 	.short	0x010a
        /*074e*/ 	.byte	0x05
	.zero		1


	//   ....[102]....
        /*0750*/ 	.word	0x00002760
        /*0754*/ 	.word	0x000000ff
        /*0758*/ 	.word	0x00000000
        /*075c*/ 	.short	0x010a
        /*075e*/ 	.byte	0x05
	.zero		1


	//   ....[103]....
        /*0760*/ 	.word	0x000027f0
        /*0764*/ 	.word	0x000000ff
        /*0768*/ 	.word	0x00000000
        /*076c*/ 	.short	0x010a
        /*076e*/ 	.byte	0x05
	.zero		1


	//   ....[104]....
        /*0770*/ 	.word	0x00002880
        /*0774*/ 	.word	0x000000ff
        /*0778*/ 	.word	0x00000000
        /*077c*/ 	.short	0x010a
        /*077e*/ 	.byte	0x05
	.zero		1


	//   ....[105]....
        /*0780*/ 	.word	0x00002910
        /*0784*/ 	.word	0x000000ff
        /*0788*/ 	.word	0x00000000
        /*078c*/ 	.short	0x010a
        /*078e*/ 	.byte	0x05
	.zero		1


	//   ....[106]....
        /*0790*/ 	.word	0x000029a0
        /*0794*/ 	.word	0x000000ff
        /*0798*/ 	.word	0x00000000
        /*079c*/ 	.short	0x010a
        /*079e*/ 	.byte	0x05
	.zero		1


	//   ....[107]....
        /*07a0*/ 	.word	0x00002a30
        /*07a4*/ 	.word	0x000000ff
        /*07a8*/ 	.word	0x00000000
        /*07ac*/ 	.short	0x010a
        /*07ae*/ 	.byte	0x05
	.zero		1


	//   ....[108]....
        /*07b0*/ 	.word	0x00002ac0
        /*07b4*/ 	.word	0x000000ff
        /*07b8*/ 	.word	0x00000000
        /*07bc*/ 	.short	0x010a
        /*07be*/ 	.byte	0x05
	.zero		1


	//   ....[109]....
        /*07c0*/ 	.word	0x00002b50
        /*07c4*/ 	.word	0x000000ff
        /*07c8*/ 	.word	0x00000000
        /*07cc*/ 	.short	0x010a
        /*07ce*/ 	.byte	0x05
	.zero		1


	//   ....[110]....
        /*07d0*/ 	.word	0x00002be0
        /*07d4*/ 	.word	0x000000ff
        /*07d8*/ 	.word	0x00000000
        /*07dc*/ 	.short	0x010a
        /*07de*/ 	.byte	0x05
	.zero		1


	//   ....[111]....
        /*07e0*/ 	.word	0x00002c70
        /*07e4*/ 	.word	0x000000ff
        /*07e8*/ 	.word	0x00000000
        /*07ec*/ 	.short	0x010a
        /*07ee*/ 	.byte	0x05
	.zero		1


	//   ....[112]....
        /*07f0*/ 	.word	0x00002d00
        /*07f4*/ 	.word	0x000000ff
        /*07f8*/ 	.word	0x00000000
        /*07fc*/ 	.short	0x010a
        /*07fe*/ 	.byte	0x05
	.zero		1


	//   ....[113]....
        /*0800*/ 	.word	0x00002d90
        /*0804*/ 	.word	0x000000ff
        /*0808*/ 	.word	0x00000000
        /*080c*/ 	.short	0x010a
        /*080e*/ 	.byte	0x05
	.zero		1


	//   ....[114]....
        /*0810*/ 	.word	0x00002e20
        /*0814*/ 	.word	0x000000ff
        /*0818*/ 	.word	0x00000000
        /*081c*/ 	.short	0x010a
        /*081e*/ 	.byte	0x05
	.zero		1


	//   ....[115]....
        /*0820*/ 	.word	0x00002eb0
        /*0824*/ 	.word	0x000000ff
        /*0828*/ 	.word	0x00000000
        /*082c*/ 	.short	0x010a
        /*082e*/ 	.byte	0x05
	.zero		1


	//   ....[116]....
        /*0830*/ 	.word	0x00002f40
        /*0834*/ 	.word	0x000000ff
        /*0838*/ 	.word	0x00000000
        /*083c*/ 	.short	0x010a
        /*083e*/ 	.byte	0x05
	.zero		1


	//   ....[117]....
        /*0840*/ 	.word	0x00002fd0
        /*0844*/ 	.word	0x000000ff
        /*0848*/ 	.word	0x00000000
        /*084c*/ 	.short	0x010a
        /*084e*/ 	.byte	0x05
	.zero		1


	//   ....[118]....
        /*0850*/ 	.word	0x00003060
        /*0854*/ 	.word	0x000000ff
        /*0858*/ 	.word	0x00000000
        /*085c*/ 	.short	0x010a
        /*085e*/ 	.byte	0x05
	.zero		1


	//   ....[119]....
        /*0860*/ 	.word	0x000030f0
        /*0864*/ 	.word	0x000000ff
        /*0868*/ 	.word	0x00000000
        /*086c*/ 	.short	0x010a
        /*086e*/ 	.byte	0x05
	.zero		1


	//   ....[120]....
        /*0870*/ 	.word	0x00003180
        /*0874*/ 	.word	0x000000ff
        /*0878*/ 	.word	0x00000000
        /*087c*/ 	.short	0x010a
        /*087e*/ 	.byte	0x05
	.zero		1


	//   ....[121]....
        /*0880*/ 	.word	0x00003210
        /*0884*/ 	.word	0x000000ff
        /*0888*/ 	.word	0x00000000
        /*088c*/ 	.short	0x010a
        /*088e*/ 	.byte	0x05
	.zero		1


	//   ....[122]....
        /*0890*/ 	.word	0x000032a0
        /*0894*/ 	.word	0x000000ff
        /*0898*/ 	.word	0x00000000
        /*089c*/ 	.short	0x010a
        /*089e*/ 	.byte	0x05
	.zero		1


	//   ....[123]....
        /*08a0*/ 	.word	0x00003330
        /*08a4*/ 	.word	0x000000ff
        /*08a8*/ 	.word	0x00000000
        /*08ac*/ 	.short	0x010a
        /*08ae*/ 	.byte	0x05
	.zero		1


	//   ....[124]....
        /*08b0*/ 	.word	0x000033c0
        /*08b4*/ 	.word	0x000000ff
        /*08b8*/ 	.word	0x00000000
        /*08bc*/ 	.short	0x010a
        /*08be*/ 	.byte	0x05
	.zero		1


	//   ....[125]....
        /*08c0*/ 	.word	0x00003450
        /*08c4*/ 	.word	0x000000ff
        /*08c8*/ 	.word	0x00000000
        /*08cc*/ 	.short	0x010a
        /*08ce*/ 	.byte	0x05
	.zero		1


	//   ....[126]....
        /*08d0*/ 	.word	0x000034e0
        /*08d4*/ 	.word	0x000000ff
        /*08d8*/ 	.word	0x00000000
        /*08dc*/ 	.short	0x010a
        /*08de*/ 	.byte	0x05
	.zero		1


	//   ....[127]....
        /*08e0*/ 	.word	0x00003570
        /*08e4*/ 	.word	0x000000ff
        /*08e8*/ 	.word	0x00000000
        /*08ec*/ 	.short	0x010a
        /*08ee*/ 	.byte	0x05
	.zero		1


	//   ....[128]....
        /*08f0*/ 	.word	0x00003600
        /*08f4*/ 	.word	0x000000ff
        /*08f8*/ 	.word	0x00000000
        /*08fc*/ 	.short	0x010a
        /*08fe*/ 	.byte	0x05
	.zero		1


	//   ....[129]....
        /*0900*/ 	.word	0x00003690
        /*0904*/ 	.word	0x000000ff
        /*0908*/ 	.word	0x00000000
        /*090c*/ 	.short	0x010a
        /*090e*/ 	.byte	0x05
	.zero		1


	//   ....[130]....
        /*0910*/ 	.word	0x00003720
        /*0914*/ 	.word	0x000000ff
        /*0918*/ 	.word	0x00000000
        /*091c*/ 	.short	0x010a
        /*091e*/ 	.byte	0x05
	.zero		1


	//   ....[131]....
        /*0920*/ 	.word	0x000037b0
        /*0924*/ 	.word	0x000000ff
        /*0928*/ 	.word	0x00000000
        /*092c*/ 	.short	0x010a
        /*092e*/ 	.byte	0x05
	.zero		1


	//   ....[132]....
        /*0930*/ 	.word	0x00003840
        /*0934*/ 	.word	0x000000ff
        /*0938*/ 	.word	0x00000000
        /*093c*/ 	.short	0x010a
        /*093e*/ 	.byte	0x05
	.zero		1


	//   ....[133]....
        /*0940*/ 	.word	0x000038d0
        /*0944*/ 	.word	0x000000ff
        /*0948*/ 	.word	0x00000000
        /*094c*/ 	.short	0x010a
        /*094e*/ 	.byte	0x05
	.zero		1


	//   ....[134]....
        /*0950*/ 	.word	0x00003970
        /*0954*/ 	.word	0x00000000
        /*0958*/ 	.word	0x00000000
        /*095c*/ 	.short	0x010a
        /*095e*/ 	.byte	0xff
	.zero		1


	//   ....[135]....
        /*0960*/ 	.word	0x00003a90
        /*0964*/ 	.word	0x00000000
        /*0968*/ 	.word	0x000002b0
        /*096c*/ 	.short	0x010a
        /*096e*/ 	.byte	0xff
	.zero		1


	//   ....[136]....
        /*0970*/ 	.word	0x00003af0
        /*0974*/ 	.word	0x00000004
        /*0978*/ 	.word	0x00000000
        /*097c*/ 	.short	0x0101
        /*097e*/ 	.byte	0xff
	.zero		1


	//   ....[137]....
        /*0980*/ 	.word	0x00003b10
        /*0984*/ 	.word	0x000000ff
        /*0988*/ 	.word	0x00000260
        /*098c*/ 	.short	0x010a
        /*098e*/ 	.byte	0x05
	.zero		1


	//   ....[138]....
        /*0990*/ 	.word	0x00003c30
        /*0994*/ 	.word	0x00000000
        /*0998*/ 	.word	0x00000250
        /*099c*/ 	.short	0x010a
        /*099e*/ 	.byte	0xff
	.zero		1


	//   ....[139]....
        /*09a0*/ 	.word	0x00003d40
        /*09a4*/ 	.word	0x00000000
        /*09a8*/ 	.word	0x00000000
        /*09ac*/ 	.short	0x0101
        /*09ae*/ 	.byte	0xff
	.zero		1


	//   ....[140]....
        /*09b0*/ 	.word	0x00003dd0
        /*09b4*/ 	.word	0x000000ff
        /*09b8*/ 	.word	0x00000260
        /*09bc*/ 	.short	0x0106
        /*09be*/ 	.byte	0x05
	.zero		1


	//   ....[141]....
        /*09c0*/ 	.word	0x00003df0
        /*09c4*/ 	.word	0x000000ff
        /*09c8*/ 	.word	0x00000260
        /*09cc*/ 	.short	0x010a
        /*09ce*/ 	.byte	0x05
	.zero		1


	//   ....[142]....
        /*09d0*/ 	.word	0x00003e80
        /*09d4*/ 	.word	0x000000ff
        /*09d8*/ 	.word	0x00000260
        /*09dc*/ 	.short	0x0106
        /*09de*/ 	.byte	0x04
	.zero		1


	//   ....[143]....
        /*09e0*/ 	.word	0x00003ec0
        /*09e4*/ 	.word	0x00000000
        /*09e8*/ 	.word	0x00000260
        /*09ec*/ 	.short	0x010a
        /*09ee*/ 	.byte	0xff
	.zero		1


	//   ....[144]....
        /*09f0*/ 	.word	0x000043a0
        /*09f4*/ 	.word	0x00000000
        /*09f8*/ 	.word	0x00000250
        /*09fc*/ 	.short	0x010a
        /*09fe*/ 	.byte	0xff
	.zero		1


	//   ....[145]....
        /*0a00*/ 	.word	0x000044a0
        /*0a04*/ 	.word	0x00000003
        /*0a08*/ 	.word	0x00000000
        /*0a0c*/ 	.short	0x0101
        /*0a0e*/ 	.byte	0xff
	.zero		1


	//   ....[146]....
        /*0a10*/ 	.word	0x000044b0
        /*0a14*/ 	.word	0x000000ff
        /*0a18*/ 	.word	0x00000000
        /*0a1c*/ 	.short	0x010a
        /*0a1e*/ 	.byte	0x04
	.zero		1


	//   ....[147]....
        /*0a20*/ 	.word	0x000044d0
        /*0a24*/ 	.word	0x000000ff
        /*0a28*/ 	.word	0x00000290
        /*0a2c*/ 	.short	0x010a
        /*0a2e*/ 	.byte	0x09
	.zero		1


	//   ....[148]....
        /*0a30*/ 	.word	0x00004610
        /*0a34*/ 	.word	0x000000ff
        /*0a38*/ 	.word	0x00000000
        /*0a3c*/ 	.short	0x010a
        /*0a3e*/ 	.byte	0x07
	.zero		1


	//   ....[149]....
        /*0a40*/ 	.word	0x00004740
        /*0a44*/ 	.word	0x000000ff
        /*0a48*/ 	.word	0x00000000
        /*0a4c*/ 	.short	0x010a
        /*0a4e*/ 	.byte	0x04
	.zero		1


	//   ....[150]....
        /*0a50*/ 	.word	0x000048f0
        /*0a54*/ 	.word	0x000000ff
        /*0a58*/ 	.word	0x00000000
        /*0a5c*/ 	.short	0x010a
        /*0a5e*/ 	.byte	0x05
	.zero		1


	//   ....[151]....
        /*0a60*/ 	.word	0x00004980
        /*0a64*/ 	.word	0x000000ff
        /*0a68*/ 	.word	0x00000000
        /*0a6c*/ 	.short	0x010a
        /*0a6e*/ 	.byte	0x05
	.zero		1


	//   ....[152]....
        /*0a70*/ 	.word	0x00004a10
        /*0a74*/ 	.word	0x000000ff
        /*0a78*/ 	.word	0x00000000
        /*0a7c*/ 	.short	0x010a
        /*0a7e*/ 	.byte	0x05
	.zero		1


	//   ....[153]....
        /*0a80*/ 	.word	0x00004aa0
        /*0a84*/ 	.word	0x000000ff
        /*0a88*/ 	.word	0x00000000
        /*0a8c*/ 	.short	0x010a
        /*0a8e*/ 	.byte	0x07
	.zero		1


	//   ....[154]....
        /*0a90*/ 	.word	0x00004f00
        /*0a94*/ 	.word	0x00000000
        /*0a98*/ 	.word	0x00000250
        /*0a9c*/ 	.short	0x010a
        /*0a9e*/ 	.byte	0xff
	.zero		1


	//   ....[155]....
        /*0aa0*/ 	.word	0x00004fc0
        /*0aa4*/ 	.word	0x00000000
        /*0aa8*/ 	.word	0x00000000
        /*0aac*/ 	.short	0x0101
        /*0aae*/ 	.byte	0xff
	.zero		1


	//   ....[156]....
        /*0ab0*/ 	.word	0x000052e0
        /*0ab4*/ 	.word	0x000000ff
        /*0ab8*/ 	.word	0x00000248
        /*0abc*/ 	.short	0x010a
        /*0abe*/ 	.byte	0x07
	.zero		1


	//   ....[157]....
        /*0ac0*/ 	.word	0x000054d0
        /*0ac4*/ 	.word	0x000000ff
        /*0ac8*/ 	.word	0x00000230
        /*0acc*/ 	.short	0x010a
        /*0ace*/ 	.byte	0x07
	.zero		1


	//   ....[158]....
        /*0ad0*/ 	.word	0x000056a0
        /*0ad4*/ 	.word	0x000000ff
        /*0ad8*/ 	.word	0x00000220
        /*0adc*/ 	.short	0x010b
        /*0ade*/ 	.byte	0x07
	.zero		1


	//   ....[159]....
        /*0ae0*/ 	.word	0x00005710
        /*0ae4*/ 	.word	0x000000ff
        /*0ae8*/ 	.word	0x00000000
        /*0aec*/ 	.short	0x0101
        /*0aee*/ 	.byte	0x08
	.zero		1


	//   ....[160]....
        /*0af0*/ 	.word	0x00005740
        /*0af4*/ 	.word	0x000000ff
        /*0af8*/ 	.word	0x00000238
        /*0afc*/ 	.short	0x010a
        /*0afe*/ 	.byte	0x07
	.zero		1


	//   ....[161]....
        /*0b00*/ 	.word	0x00005950
        /*0b04*/ 	.word	0x000000ff
        /*0b08*/ 	.word	0x00000228
        /*0b0c*/ 	.short	0x010b
        /*0b0e*/ 	.byte	0x07
	.zero		1


	//   ....[162]....
        /*0b10*/ 	.word	0x00005970
        /*0b14*/ 	.word	0x000000ff
        /*0b18*/ 	.word	0x00000000
        /*0b1c*/ 	.short	0x0101
        /*0b1e*/ 	.byte	0x0d
	.zero		1


	//   ....[163]....
        /*0b20*/ 	.word	0x000059a0
        /*0b24*/ 	.word	0x000000ff
        /*0b28*/ 	.word	0x00000230
        /*0b2c*/ 	.short	0x010a
        /*0b2e*/ 	.byte	0x07
	.zero		1


	//   ....[164]....
        /*0b30*/ 	.word	0x000059e0
        /*0b34*/ 	.word	0x00000000
        /*0b38*/ 	.word	0x00000238
        /*0b3c*/ 	.short	0x010a
        /*0b3e*/ 	.byte	0xff
	.zero		1


	//   ....[165]....
        /*0b40*/ 	.word	0x00005d20
        /*0b44*/ 	.word	0x00000000
        /*0b48*/ 	.word	0x00000250
        /*0b4c*/ 	.short	0x010a
        /*0b4e*/ 	.byte	0xff
	.zero		1


	//   ....[166]....
        /*0b50*/ 	.word	0x00005e30
        /*0b54*/ 	.word	0x00000000
        /*0b58*/ 	.word	0x00000000
        /*0b5c*/ 	.short	0x0101
        /*0b5e*/ 	.byte	0xff
	.zero		1


	//   ....[167]....
        /*0b60*/ 	.word	0x00006880
        /*0b64*/ 	.word	0x00000000
        /*0b68*/ 	.word	0x00000220
        /*0b6c*/ 	.short	0x010a
        /*0b6e*/ 	.byte	0xff
	.zero		1


	//   ....[168]....
        /*0b70*/ 	.word	0x000068f0
        /*0b74*/ 	.word	0x00000071
        /*0b78*/ 	.word	0x00000270
        /*0b7c*/ 	.short	0x010a
        /*0b7e*/ 	.byte	0xff
	.zero		1


	//   ....[169]....
        /*0b80*/ 	.word	0x000069d0
        /*0b84*/ 	.word	0x00000000
        /*0b88*/ 	.word	0x00000220
        /*0b8c*/ 	.short	0x010a
        /*0b8e*/ 	.byte	0xff
	.zero		1


	//   ....[170]....
        /*0b90*/ 	.word	0x00006b10
        /*0b94*/ 	.word	0x00000000
        /*0b98*/ 	.word	0x00000000
        /*0b9c*/ 	.short	0x0101
        /*0b9e*/ 	.byte	0xff
	.zero		1


	//   ....[171]....
        /*0ba0*/ 	.word	0x00006b70
        /*0ba4*/ 	.word	0x00000071
        /*0ba8*/ 	.word	0x00000270
        /*0bac*/ 	.short	0x010a
        /*0bae*/ 	.byte	0xff
	.zero		1


	//   ....[172]....
        /*0bb0*/ 	.word	0x000076c0
        /*0bb4*/ 	.word	0x00000020
        /*0bb8*/ 	.word	0x00000220
        /*0bbc*/ 	.short	0x010a
        /*0bbe*/ 	.byte	0xff
	.zero		1


	//   ....[173]....
        /*0bc0*/ 	.word	0x00007780
        /*0bc4*/ 	.word	0x00000020
        /*0bc8*/ 	.word	0x00000220
        /*0bcc*/ 	.short	0x010a
        /*0bce*/ 	.byte	0xff
	.zero		1


	//   ....[174]....
        /*0bd0*/ 	.word	0x000078a0
        /*0bd4*/ 	.word	0x00000003
        /*0bd8*/ 	.word	0x00000000
        /*0bdc*/ 	.short	0x0101
        /*0bde*/ 	.byte	0xff
	.zero		1


	//   ....[175]....
        /*0be0*/ 	.word	0x00007ce0
        /*0be4*/ 	.word	0x000000ff
        /*0be8*/ 	.word	0x00000000
        /*0bec*/ 	.short	0x0101
        /*0bee*/ 	.byte	0x05
	.zero		1


	//   ....[176]....
        /*0bf0*/ 	.word	0x00008520
        /*0bf4*/ 	.word	0x00000003
        /*0bf8*/ 	.word	0x000002c0
        /*0bfc*/ 	.short	0x010a
        /*0bfe*/ 	.byte	0xff
	.zero		1


	//   ....[177]....
        /*0c00*/ 	.word	0x00008580
        /*0c04*/ 	.word	0x00000002
        /*0c08*/ 	.word	0x00000110
        /*0c0c*/ 	.short	0x010a
        /*0c0e*/ 	.byte	0xff
	.zero		1


	//   ....[178]....
        /*0c10*/ 	.word	0x000085e0
        /*0c14*/ 	.word	0x00000002
        /*0c18*/ 	.word	0x00000110
        /*0c1c*/ 	.short	0x010a
        /*0c1e*/ 	.byte	0xff
	.zero		1


	//   ....[179]....
        /*0c20*/ 	.word	0x00008630
        /*0c24*/ 	.word	0x00000002
        /*0c28*/ 	.word	0x00000250
        /*0c2c*/ 	.short	0x010a
        /*0c2e*/ 	.byte	0xff
	.zero		1


	//   ....[180]....
        /*0c30*/ 	.word	0x00008690
        /*0c34*/ 	.word	0x00000000
        /*0c38*/ 	.word	0x00000000
        /*0c3c*/ 	.short	0x010a
        /*0c3e*/ 	.byte	0xff
	.zero		1


	//   ....[181]....
        /*0c40*/ 	.word	0x000086f0
        /*0c44*/ 	.word	0x00000000
        /*0c48*/ 	.word	0x00000000
        /*0c4c*/ 	.short	0x010a
        /*0c4e*/ 	.byte	0xff
	.zero		1


	//   ....[182]....
        /*0c50*/ 	.word	0x00008750
        /*0c54*/ 	.word	0x00000000
        /*0c58*/ 	.word	0x00000000
        /*0c5c*/ 	.short	0x010a
        /*0c5e*/ 	.byte	0xff
	.zero		1


	//   ....[183]....
        /*0c60*/ 	.word	0x000087b0
        /*0c64*/ 	.word	0x00000000
        /*0c68*/ 	.word	0x00000000
        /*0c6c*/ 	.short	0x010a
        /*0c6e*/ 	.byte	0xff
	.zero		1


	//   ....[184]....
        /*0c70*/ 	.word	0x00008810
        /*0c74*/ 	.word	0x00000000
        /*0c78*/ 	.word	0x00000000
        /*0c7c*/ 	.short	0x010a
        /*0c7e*/ 	.byte	0xff
	.zero		1


	//   ....[185]....
        /*0c80*/ 	.word	0x00008870
        /*0c84*/ 	.word	0x00000000
        /*0c88*/ 	.word	0x00000000
        /*0c8c*/ 	.short	0x010a
        /*0c8e*/ 	.byte	0xff
	.zero		1


	//   ....[186]....
        /*0c90*/ 	.word	0x000088d0
        /*0c94*/ 	.word	0x00000000
        /*0c98*/ 	.word	0x00000000
        /*0c9c*/ 	.short	0x010a
        /*0c9e*/ 	.byte	0xff
	.zero		1


	//   ....[187]....
        /*0ca0*/ 	.word	0x00008930
        /*0ca4*/ 	.word	0x00000000
        /*0ca8*/ 	.word	0x00000000
        /*0cac*/ 	.short	0x010a
        /*0cae*/ 	.byte	0xff
	.zero		1


	//   ....[188]....
        /*0cb0*/ 	.word	0x00008990
        /*0cb4*/ 	.word	0x00000000
        /*0cb8*/ 	.word	0x00000000
        /*0cbc*/ 	.short	0x010a
        /*0cbe*/ 	.byte	0xff
	.zero		1


	//   ....[189]....
        /*0cc0*/ 	.word	0x000089f0
        /*0cc4*/ 	.word	0x00000000
        /*0cc8*/ 	.word	0x00000000
        /*0ccc*/ 	.short	0x010a
        /*0cce*/ 	.byte	0xff
	.zero		1


	//   ....[190]....
        /*0cd0*/ 	.word	0x00008a50
        /*0cd4*/ 	.word	0x00000000
        /*0cd8*/ 	.word	0x00000000
        /*0cdc*/ 	.short	0x010a
        /*0cde*/ 	.byte	0xff
	.zero		1


	//   ....[191]....
        /*0ce0*/ 	.word	0x00008ab0
        /*0ce4*/ 	.word	0x00000000
        /*0ce8*/ 	.word	0x00000000
        /*0cec*/ 	.short	0x010a
        /*0cee*/ 	.byte	0xff
	.zero		1


	//   ....[192]....
        /*0cf0*/ 	.word	0x00008b10
        /*0cf4*/ 	.word	0x00000000
        /*0cf8*/ 	.word	0x00000000
        /*0cfc*/ 	.short	0x010a
        /*0cfe*/ 	.byte	0xff
	.zero		1


	//   ....[193]....
        /*0d00*/ 	.word	0x00008b70
        /*0d04*/ 	.word	0x00000000
        /*0d08*/ 	.word	0x00000000
        /*0d0c*/ 	.short	0x010a
        /*0d0e*/ 	.byte	0xff
	.zero		1


	//   ....[194]....
        /*0d10*/ 	.word	0x00008bd0
        /*0d14*/ 	.word	0x00000000
        /*0d18*/ 	.word	0x00000000
        /*0d1c*/ 	.short	0x010a
        /*0d1e*/ 	.byte	0xff
	.zero		1


	//   ....[195]....
        /*0d20*/ 	.word	0x00008c30
        /*0d24*/ 	.word	0x00000000
        /*0d28*/ 	.word	0x00000000
        /*0d2c*/ 	.short	0x010a
        /*0d2e*/ 	.byte	0xff
	.zero		1


	//   ....[196]....
        /*0d30*/ 	.word	0x00008c90
        /*0d34*/ 	.word	0x00000000
        /*0d38*/ 	.word	0x00000000
        /*0d3c*/ 	.short	0x010a
        /*0d3e*/ 	.byte	0xff
	.zero		1


	//   ....[197]....
        /*0d40*/ 	.word	0x00008cf0
        /*0d44*/ 	.word	0x00000000
        /*0d48*/ 	.word	0x00000000
        /*0d4c*/ 	.short	0x010a
        /*0d4e*/ 	.byte	0xff
	.zero		1


	//   ....[198]....
        /*0d50*/ 	.word	0x00008d50
        /*0d54*/ 	.word	0x00000000
        /*0d58*/ 	.word	0x00000000
        /*0d5c*/ 	.short	0x010a
        /*0d5e*/ 	.byte	0xff
	.zero		1


	//   ....[199]....
        /*0d60*/ 	.word	0x00008db0
        /*0d64*/ 	.word	0x00000000
        /*0d68*/ 	.word	0x00000000
        /*0d6c*/ 	.short	0x010a
        /*0d6e*/ 	.byte	0xff
	.zero		1


	//   ....[200]....
        /*0d70*/ 	.word	0x00008e10
        /*0d74*/ 	.word	0x00000000
        /*0d78*/ 	.word	0x00000000
        /*0d7c*/ 	.short	0x010a
        /*0d7e*/ 	.byte	0xff
	.zero		1


	//   ....[201]....
        /*0d80*/ 	.word	0x00008e70
        /*0d84*/ 	.word	0x00000000
        /*0d88*/ 	.word	0x00000000
        /*0d8c*/ 	.short	0x010a
        /*0d8e*/ 	.byte	0xff
	.zero		1


	//   ....[202]....
        /*0d90*/ 	.word	0x00008ed0
        /*0d94*/ 	.word	0x00000000
        /*0d98*/ 	.word	0x00000000
        /*0d9c*/ 	.short	0x010a
        /*0d9e*/ 	.byte	0xff
	.zero		1


	//   ....[203]....
        /*0da0*/ 	.word	0x00008f30
        /*0da4*/ 	.word	0x00000000
        /*0da8*/ 	.word	0x00000000
        /*0dac*/ 	.short	0x010a
        /*0dae*/ 	.byte	0xff
	.zero		1


	//   ....[204]....
        /*0db0*/ 	.word	0x00008f90
        /*0db4*/ 	.word	0x00000000
        /*0db8*/ 	.word	0x00000000
        /*0dbc*/ 	.short	0x010a
        /*0dbe*/ 	.byte	0xff
	.zero		1


	//   ....[205]....
        /*0dc0*/ 	.word	0x00008ff0
        /*0dc4*/ 	.word	0x00000000
        /*0dc8*/ 	.word	0x00000000
        /*0dcc*/ 	.short	0x010a
        /*0dce*/ 	.byte	0xff
	.zero		1


	//   ....[206]....
        /*0dd0*/ 	.word	0x00009050
        /*0dd4*/ 	.word	0x00000000
        /*0dd8*/ 	.word	0x00000000
        /*0ddc*/ 	.short	0x010a
        /*0dde*/ 	.byte	0xff
	.zero		1


	//   ....[207]....
        /*0de0*/ 	.word	0x000090b0
        /*0de4*/ 	.word	0x00000000
        /*0de8*/ 	.word	0x00000000
        /*0dec*/ 	.short	0x010a
        /*0dee*/ 	.byte	0xff
	.zero		1


	//   ....[208]....
        /*0df0*/ 	.word	0x00009110
        /*0df4*/ 	.word	0x00000000
        /*0df8*/ 	.word	0x00000000
        /*0dfc*/ 	.short	0x010a
        /*0dfe*/ 	.byte	0xff
	.zero		1


	//   ....[209]....
        /*0e00*/ 	.word	0x00009170
        /*0e04*/ 	.word	0x00000000
        /*0e08*/ 	.word	0x00000000
        /*0e0c*/ 	.short	0x010a
        /*0e0e*/ 	.byte	0xff
	.zero		1


	//   ....[210]....
        /*0e10*/ 	.word	0x000091d0
        /*0e14*/ 	.word	0x00000000
        /*0e18*/ 	.word	0x00000000
        /*0e1c*/ 	.short	0x010a
        /*0e1e*/ 	.byte	0xff
	.zero		1


	//   ....[211]....
        /*0e20*/ 	.word	0x00009230
        /*0e24*/ 	.word	0x00000000
        /*0e28*/ 	.word	0x00000000
        /*0e2c*/ 	.short	0x010a
        /*0e2e*/ 	.byte	0xff
	.zero		1


	//   ....[212]....
        /*0e30*/ 	.word	0x00009290
        /*0e34*/ 	.word	0x00000000
        /*0e38*/ 	.word	0x00000000
        /*0e3c*/ 	.short	0x010a
        /*0e3e*/ 	.byte	0xff
	.zero		1


	//   ....[213]....
        /*0e40*/ 	.word	0x000092e0
        /*0e44*/ 	.word	0x00000000
        /*0e48*/ 	.word	0x000002b0
        /*0e4c*/ 	.short	0x010a
        /*0e4e*/ 	.byte	0xff
	.zero		1


	//   ....[214]....
        /*0e50*/ 	.word	0x00009340
        /*0e54*/ 	.word	0x00000000
        /*0e58*/ 	.word	0x00000260
        /*0e5c*/ 	.short	0x010a
        /*0e5e*/ 	.byte	0xff
	.zero		1


	//   ....[215]....
        /*0e60*/ 	.word	0x00009390
        /*0e64*/ 	.word	0x00000000
        /*0e68*/ 	.word	0x00000250
        /*0e6c*/ 	.short	0x010a
        /*0e6e*/ 	.byte	0xff
	.zero		1


	//   ....[216]....
        /*0e70*/ 	.word	0x000093f0
        /*0e74*/ 	.word	0x00000000
        /*0e78*/ 	.word	0x00000260
        /*0e7c*/ 	.short	0x010a
        /*0e7e*/ 	.byte	0xff
	.zero		1


	//   ....[217]....
        /*0e80*/ 	.word	0x00009440
        /*0e84*/ 	.word	0x00000000
        /*0e88*/ 	.word	0x00000250
        /*0e8c*/ 	.short	0x010a
        /*0e8e*/ 	.byte	0xff
	.zero		1


	//   ....[218]....
        /*0e90*/ 	.word	0x000094a0
        /*0e94*/ 	.word	0x00000003
        /*0e98*/ 	.word	0x00000290
        /*0e9c*/ 	.short	0x010a
        /*0e9e*/ 	.byte	0xff
	.zero		1


	//   ....[219]....
        /*0ea0*/ 	.word	0x00009500
        /*0ea4*/ 	.word	0x00000000
        /*0ea8*/ 	.word	0x00000000
        /*0eac*/ 	.short	0x010a
        /*0eae*/ 	.byte	0xff
	.zero		1


	//   ....[220]....
        /*0eb0*/ 	.word	0x00009560
        /*0eb4*/ 	.word	0x00000000
        /*0eb8*/ 	.word	0x00000000
        /*0ebc*/ 	.short	0x010a
        /*0ebe*/ 	.byte	0xff
	.zero		1


	//   ....[221]....
        /*0ec0*/ 	.word	0x000095c0
        /*0ec4*/ 	.word	0x00000000
        /*0ec8*/ 	.word	0x00000000
        /*0ecc*/ 	.short	0x010a
        /*0ece*/ 	.byte	0xff
	.zero		1


	//   ....[222]....
        /*0ed0*/ 	.word	0x00009620
        /*0ed4*/ 	.word	0x00000000
        /*0ed8*/ 	.word	0x00000000
        /*0edc*/ 	.short	0x010a
        /*0ede*/ 	.byte	0xff
	.zero		1


	//   ....[223]....
        /*0ee0*/ 	.word	0x00009680
        /*0ee4*/ 	.word	0x00000000
        /*0ee8*/ 	.word	0x00000000
        /*0eec*/ 	.short	0x010a
        /*0eee*/ 	.byte	0xff
	.zero		1


	//   ....[224]....
        /*0ef0*/ 	.word	0x000096d0
        /*0ef4*/ 	.word	0x00000000
        /*0ef8*/ 	.word	0x00000250
        /*0efc*/ 	.short	0x010a
        /*0efe*/ 	.byte	0xff
	.zero		1


	//   ....[225]....
        /*0f00*/ 	.word	0x00009730
        /*0f04*/ 	.word	0x00000000
        /*0f08*/ 	.word	0x00000248
        /*0f0c*/ 	.short	0x010a
        /*0f0e*/ 	.byte	0xff
	.zero		1


	//   ....[226]....
        /*0f10*/ 	.word	0x00009790
        /*0f14*/ 	.word	0x00000003
        /*0f18*/ 	.word	0x00000230
        /*0f1c*/ 	.short	0x010a
        /*0f1e*/ 	.byte	0xff
	.zero		1


	//   ....[227]....
        /*0f20*/ 	.word	0x000097f0
        /*0f24*/ 	.word	0x00000003
        /*0f28*/ 	.word	0x00000238
        /*0f2c*/ 	.short	0x010a
        /*0f2e*/ 	.byte	0xff
	.zero		1


	//   ....[228]....
        /*0f30*/ 	.word	0x00009850
        /*0f34*/ 	.word	0x00000000
        /*0f38*/ 	.word	0x00000230
        /*0f3c*/ 	.short	0x010a
        /*0f3e*/ 	.byte	0xff
	.zero		1


	//   ....[229]....
        /*0f40*/ 	.word	0x000098a0
        /*0f44*/ 	.word	0x00000000
        /*0f48*/ 	.word	0x00000250
        /*0f4c*/ 	.short	0x010a
        /*0f4e*/ 	.byte	0xff
	.zero		1


	//   ....[230]....
        /*0f50*/ 	.word	0x000098f0
        /*0f54*/ 	.word	0x00000000
        /*0f58*/ 	.word	0x00000220
        /*0f5c*/ 	.short	0x010a
        /*0f5e*/ 	.byte	0xff
	.zero		1


	//   ....[231]....
        /*0f60*/ 	.word	0x00009940
        /*0f64*/ 	.word	0x00000071
        /*0f68*/ 	.word	0x00000270
        /*0f6c*/ 	.short	0x010a
        /*0f6e*/ 	.byte	0xff
	.zero		1


	//   ....[232]....
        /*0f70*/ 	.word	0x00009990
        /*0f74*/ 	.word	0x00000020
        /*0f78*/ 	.word	0x00000220
        /*0f7c*/ 	.short	0x010a
        /*0f7e*/ 	.byte	0xff
	.zero		1


	//----- nvinfo : EIATTR_NUM_MBARRIERS
	.align		4
.L_47:
        /*0f80*/ 	.byte	0x03, 0x38
        /*0f82*/ 	.short	0x005a


	//----- nvinfo : EIATTR_EXIT_INSTR_OFFSETS
	.align		4
        /*0f84*/ 	.byte	0x04, 0x1c
        /*0f86*/ 	.short	(.L_49 - .L_48)


	//   ....[0]....
.L_48:
        /*0f88*/ 	.word	0x000039a0


	//   ....[1]....
        /*0f8c*/ 	.word	0x00003e90


	//   ....[2]....
        /*0f90*/ 	.word	0x00003ef0


	//   ....[3]....
        /*0f94*/ 	.word	0x00004d00


	//   ....[4]....
        /*0f98*/ 	.word	0x00005a10


	//   ....[5]....
        /*0f9c*/ 	.word	0x00005a50


	//   ....[6]....
        /*0fa0*/ 	.word	0x00008510


	//----- nvinfo : EIATTR_MAX_THREADS
	.align		4
.L_49:
        /*0fa4*/ 	.byte	0x04, 0x05
        /*0fa6*/ 	.short	(.L_51 - .L_50)
.L_50:
        /*0fa8*/ 	.word	0x00000100
        /*0fac*/ 	.word	0x00000001
        /*0fb0*/ 	.word	0x00000001


	//----- nvinfo : EIATTR_CRS_STACK_SIZE
	.align		4
.L_51:
        /*0fb4*/ 	.byte	0x04, 0x1e
        /*0fb6*/ 	.short	(.L_53 - .L_52)
.L_52:
        /*0fb8*/ 	.word	0x00000000


	//----- nvinfo : EIATTR_CBANK_PARAM_SIZE
	.align		4
.L_53:
        /*0fbc*/ 	.byte	0x03, 0x19
        /*0fbe*/ 	.short	0x0800


	//----- nvinfo : EIATTR_PARAM_CBANK
	.align		4
        /*0fc0*/ 	.byte	0x04, 0x0a
        /*0fc2*/ 	.short	(.L_55 - .L_54)
	.align		4
.L_54:
        /*0fc4*/ 	.word	index@(.nv.constant0._ZN7cutlass13device_kernelINS_4gemm6kernel13GemmUniversalIN4cute5tupleIJiiiiEEENS1_10collective13CollectiveMmaINS1_35MainloopSm100TmaUmmaWarpSpecializedILi34ELi2ELi4ENS5_IJNS4_1CILi1EEESB_SB_EEEEENS5_IJNSA_ILi64EEENSA_ILi128EEENSA_ILi32EEEEEENS_12float_e4m3_tENS5_IJlSB_lEEESI_SJ_NS4_8TiledMMAINS4_8MMA_AtomIJNS4_10MMA_TraitsINS4_19SM100_MMA_F8F6F4_SSEJSI_SI_fSE_SF_NS4_17integral_constantINS4_4UMMA5MajorELSQ_0EEESR_NSO_INSP_7ScaleInELSS_0EEEST_EEEEEENS4_6LayoutISC_NS5_IJNSA_ILi0EEESX_SX_EEEEENS5_IJNS4_10UnderscoreES10_S10_EEEEENS4_13SM90_TMA_LOADENS4_14ComposedLayoutINS4_7SwizzleILi1ELi4ELi3EEENS4_18smem_ptr_flag_bitsILi8EEENSW_INS5_IJNSA_ILi8EEESG_EEENS5_IJSG_SB_EEEEEEEvNS4_8identityES13_S1D_vS1E_EENS_8epilogue10collective18CollectiveEpilogueINS1G_23Sm100TmaWarpSpecializedILi2ELi2ELi32ELb0ELb0EEEJSH_NS5_IJNSW_ISE_SB_EES1L_EEESI_SJ_SI_SJ_NS1G_6fusion15FusionCallbacksIS1K_NS1N_17LinearCombinationISI_fSI_fLNS_15FloatRoundStyleE2EEESH_S1M_JEEENS4_5SM1004TMEM4LOAD26SM100_TMEM_LOAD_16dp32b32xES13_NS14_INS15_ILi2ELi4ELi3EEES18_NSW_INS5_IJS19_SE_EEENS5_IJSE_SB_EEEEEEENS4_39AutoVectorizingCopyWithAssumedAlignmentILi128EEENS4_14SM90_TMA_STOREES21_S23_S23_EEEvvEEEEvNT_6ParamsE)
        /*0fc8*/ 	.short	0x0380
        /*0fca*/ 	.short	0x0800


	//----- nvinfo : EIATTR_SW_WAR
	.align		4
.L_55:
        /*0fcc*/ 	.byte	0x04, 0x36
        /*0fce*/ 	.short	(.L_57 - .L_56)
.L_56:
        /*0fd0*/ 	.word	0x00000008
.L_57:


//--------------------- .nv.callgraph             --------------------------
	.section	.nv.callgraph,"",@"SHT_CUDA_CALLGRAPH"
	.align	4
	.sectionentsize	8
	.align		4
        /*0000*/ 	.word	0x00000000
	.align		4
        /*0004*/ 	.word	0xffffffff
	.align		4
        /*0008*/ 	.word	index@(_ZN7cutlass13device_kernelINS_4gemm6kernel13GemmUniversalIN4cute5tupleIJiiiiEEENS1_10collective13CollectiveMmaINS1_35MainloopSm100TmaUmmaWarpSpecializedILi34ELi2ELi4ENS5_IJNS4_1CILi1EEESB_SB_EEEEENS5_IJNSA_ILi64EEENSA_ILi128EEENSA_ILi32EEEEEENS_12float_e4m3_tENS5_IJlSB_lEEESI_SJ_NS4_8TiledMMAINS4_8MMA_AtomIJNS4_10MMA_TraitsINS4_19SM100_MMA_F8F6F4_SSEJSI_SI_fSE_SF_NS4_17integral_constantINS4_4UMMA5MajorELSQ_0EEESR_NSO_INSP_7ScaleInELSS_0EEEST_EEEEEENS4_6LayoutISC_NS5_IJNSA_ILi0EEESX_SX_EEEEENS5_IJNS4_10UnderscoreES10_S10_EEEEENS4_13SM90_TMA_LOADENS4_14ComposedLayoutINS4_7SwizzleILi1ELi4ELi3EEENS4_18smem_ptr_flag_bitsILi8EEENSW_INS5_IJNSA_ILi8EEESG_EEENS5_IJSG_SB_EEEEEEEvNS4_8identityES13_S1D_vS1E_EENS_8epilogue10collective18CollectiveEpilogueINS1G_23Sm100TmaWarpSpecializedILi2ELi2ELi32ELb0ELb0EEEJSH_NS5_IJNSW_ISE_SB_EES1L_EEESI_SJ_SI_SJ_NS1G_6fusion15FusionCallbacksIS1K_NS1N_17LinearCombinationISI_fSI_fLNS_15FloatRoundStyleE2EEESH_S1M_JEEENS4_5SM1004TMEM4LOAD26SM100_TMEM_LOAD_16dp32b32xES13_NS14_INS15_ILi2ELi4ELi3EEES18_NSW_INS5_IJS19_SE_EEENS5_IJSE_SB_EEEEEEENS4_39AutoVectorizingCopyWithAssumedAlignmentILi128EEENS4_14SM90_TMA_STOREES21_S23_S23_EEEvvEEEEvNT_6ParamsE)
	.align		4
        /*000c*/ 	.word	index@(__assertfail)
	.align		4
        /*0010*/ 	.word	0x00000000
	.align		4
        /*0014*/ 	.word	0xfffffffe
	.align		4
        /*0018*/ 	.word	0x00000000
	.align		4
        /*001c*/ 	.word	0xfffffffd
	.align		4
        /*0020*/ 	.word	0x00000000
	.align		4
        /*0024*/ 	.word	0xfffffffc


//--------------------- .nv.constant4             --------------------------
	.section	.nv.constant4,"a",@progbits
	.align	8
	.align		8
.nv.constant4:
        /*0000*/ 	.dword	__assertfail
	.align		8
        /*0008*/ 	.dword	__unnamed_1
	.align		8
        /*0010*/ 	.dword	__unnamed_2
	.align		8
        /*0018*/ 	.dword	_ZN40_INTERNAL_c4a19255_4_k_cu_f646a0fd_325344cuda3std3__45__cpo5beginE
	.align		8
        /*0020*/ 	.dword	_ZN40_INTERNAL_c4a19255_4_k_cu_f646a0fd_325344cuda3std3__45__cpo3endE
	.align		8
        /*0028*/ 	.dword	_ZN40_INTERNAL_c4a19255_4_k_cu_f646a0fd_325344cuda3std3__45__cpo6cbeginE
	.align		8
        /*0030*/ 	.dword	_ZN40_INTERNAL_c4a19255_4_k_cu_f646a0fd_325344cuda3std3__45__cpo4cendE
	.align		8
        /*0038*/ 	.dword	_ZN40_INTERNAL_c4a19255_4_k_cu_f646a0fd_325344cuda3std3__442_GLOBAL__N__c4a19255_4_k_cu_f646a0fd_325346ignoreE
	.align		8
        /*0040*/ 	.dword	_ZN40_INTERNAL_c4a19255_4_k_cu_f646a0fd_325344cuda3std3__419piecewise_constructE
	.align		8
        /*0048*/ 	.dword	_ZN40_INTERNAL_c4a19255_4_k_cu_f646a0fd_325344cuda3std3__48in_placeE
	.align		8
        /*0050*/ 	.dword	_ZN40_INTERNAL_c4a19255_4_k_cu_f646a0fd_325344cuda3std6ranges3__45__cpo4swapE
	.align		8
        /*0058*/ 	.dword	_ZN40_INTERNAL_c4a19255_4_k_cu_f646a0fd_325344cuda3std6ranges3__45__cpo9iter_moveE
	.align		8
        /*0060*/ 	.dword	_ZN40_INTERNAL_c4a19255_4_k_cu_f646a0fd_325344cute7productE
	.align		8
        /*0068*/ 	.dword	_ZN40_INTERNAL_c4a19255_4_k_cu_f646a0fd_325344cute1_E
	.align		8
        /*0070*/ 	.dword	$str$25
	.align		8
        /*0078*/ 	.dword	$str$26
	.align		8
        /*0080*/ 	.dword	$str$27
	.align		8
        /*0088*/ 	.dword	$str$28


//--------------------- .text._ZN7cutlass13device_kernelINS_4gemm6kernel13GemmUniversalIN4cute5tupleIJiiiiEEENS1_10collective13CollectiveMmaINS1_35MainloopSm100TmaUmmaWarpSpecializedILi34ELi2ELi4ENS5_IJNS4_1CILi1EEESB_SB_EEEEENS5_IJNSA_ILi64EEENSA_ILi128EEENSA_ILi32EEEEEENS_12float_e4m3_tENS5_IJlSB_lEEESI_SJ_NS4_8TiledMMAINS4_8MMA_AtomIJNS4_10MMA_TraitsINS4_19SM100_MMA_F8F6F4_SSEJSI_SI_fSE_SF_NS4_17integral_constantINS4_4UMMA5MajorELSQ_0EEESR_NSO_INSP_7ScaleInELSS_0EEEST_EEEEEENS4_6LayoutISC_NS5_IJNSA_ILi0EEESX_SX_EEEEENS5_IJNS4_10UnderscoreES10_S10_EEEEENS4_13SM90_TMA_LOADENS4_14ComposedLayoutINS4_7SwizzleILi1ELi4ELi3EEENS4_18smem_ptr_flag_bitsILi8EEENSW_INS5_IJNSA_ILi8EEESG_EEENS5_IJSG_SB_EEEEEEEvNS4_8identityES13_S1D_vS1E_EENS_8epilogue10collective18CollectiveEpilogueINS1G_23Sm100TmaWarpSpecializedILi2ELi2ELi32ELb0ELb0EEEJSH_NS5_IJNSW_ISE_SB_EES1L_EEESI_SJ_SI_SJ_NS1G_6fusion15FusionCallbacksIS1K_NS1N_17LinearCombinationISI_fSI_fLNS_15FloatRoundStyleE2EEESH_S1M_JEEENS4_5SM1004TMEM4LOAD26SM100_TMEM_LOAD_16dp32b32xES13_NS14_INS15_ILi2ELi4ELi3EEES18_NSW_INS5_IJS19_SE_EEENS5_IJSE_SB_EEEEEEENS4_39AutoVectorizingCopyWithAssumedAlignmentILi128EEENS4_14SM90_TMA_STOREES21_S23_S23_EEEvvEEEEvNT_6ParamsE --------------------------
	.section	.text._ZN7cutlass13device_kernelINS_4gemm6kernel13GemmUniversalIN4cute5tupleIJiiiiEEENS1_10collective13CollectiveMmaINS1_35MainloopSm100TmaUmmaWarpSpecializedILi34ELi2ELi4ENS5_IJNS4_1CILi1EEESB_SB_EEEEENS5_IJNSA_ILi64EEENSA_ILi128EEENSA_ILi32EEEEEENS_12float_e4m3_tENS5_IJlSB_lEEESI_SJ_NS4_8TiledMMAINS4_8MMA_AtomIJNS4_10MMA_TraitsINS4_19SM100_MMA_F8F6F4_SSEJSI_SI_fSE_SF_NS4_17integral_constantINS4_4UMMA5MajorELSQ_0EEESR_NSO_INSP_7ScaleInELSS_0EEEST_EEEEEENS4_6LayoutISC_NS5_IJNSA_ILi0EEESX_SX_EEEEENS5_IJNS4_10UnderscoreES10_S10_EEEEENS4_13SM90_TMA_LOADENS4_14ComposedLayoutINS4_7SwizzleILi1ELi4ELi3EEENS4_18smem_ptr_flag_bitsILi8EEENSW_INS5_IJNSA_ILi8EEESG_EEENS5_IJSG_SB_EEEEEEEvNS4_8identityES13_S1D_vS1E_EENS_8epilogue10collective18CollectiveEpilogueINS1G_23Sm100TmaWarpSpecializedILi2ELi2ELi32ELb0ELb0EEEJSH_NS5_IJNSW_ISE_SB_EES1L_EEESI_SJ_SI_SJ_NS1G_6fusion15FusionCallbacksIS1K_NS1N_17LinearCombinationISI_fSI_fLNS_15FloatRoundStyleE2EEESH_S1M_JEEENS4_5SM1004TMEM4LOAD26SM100_TMEM_LOAD_16dp32b32xES13_NS14_INS15_ILi2ELi4ELi3EEES18_NSW_INS5_IJS19_SE_EEENS5_IJSE_SB_EEEEEEENS4_39AutoVectorizingCopyWithAssumedAlignmentILi128EEENS4_14SM90_TMA_STOREES21_S23_S23_EEEvvEEEEvNT_6ParamsE,"ax",@progbits
	.align	128
.text._ZN7cutlass13device_kernelINS_4gemm6kernel13GemmUniversalIN4cute5tupleIJiiiiEEENS1_10collective13CollectiveMmaINS1_35MainloopSm100TmaUmmaWarpSpecializedILi34ELi2ELi4ENS5_IJNS4_1CILi1EEESB_SB_EEEEENS5_IJNSA_ILi64EEENSA_ILi128EEENSA_ILi32EEEEEENS_12float_e4m3_tENS5_IJlSB_lEEESI_SJ_NS4_8TiledMMAINS4_8MMA_AtomIJNS4_10MMA_TraitsINS4_19SM100_MMA_F8F6F4_SSEJSI_SI_fSE_SF_NS4_17integral_constantINS4_4UMMA5MajorELSQ_0EEESR_NSO_INSP_7ScaleInELSS_0EEEST_EEEEEENS4_6LayoutISC_NS5_IJNSA_ILi0EEESX_SX_EEEEENS5_IJNS4_10UnderscoreES10_S10_EEEEENS4_13SM90_TMA_LOADENS4_14ComposedLayoutINS4_7SwizzleILi1ELi4ELi3EEENS4_18smem_ptr_flag_bitsILi8EEENSW_INS5_IJNSA_ILi8EEESG_EEENS5_IJSG_SB_EEEEEEEvNS4_8identityES13_S1D_vS1E_EENS_8epilogue10collective18CollectiveEpilogueINS1G_23Sm100TmaWarpSpecializedILi2ELi2ELi32ELb0ELb0EEEJSH_NS5_IJNSW_ISE_SB_EES1L_EEESI_SJ_SI_SJ_NS1G_6fusion15FusionCallbacksIS1K_NS1N_17LinearCombinationISI_fSI_fLNS_15FloatRoundStyleE2EEESH_S1M_JEEENS4_5SM1004TMEM4LOAD26SM100_TMEM_LOAD_16dp32b32xES13_NS14_INS15_ILi2ELi4ELi3EEES18_NSW_INS5_IJS19_SE_EEENS5_IJSE_SB_EEEEEEENS4_39AutoVectorizingCopyWithAssumedAlignmentILi128EEENS4_14SM90_TMA_STOREES21_S23_S23_EEEvvEEEEvNT_6ParamsE:
        .type           _ZN7cutlass13device_kernelINS_4gemm6kernel13GemmUniversalIN4cute5tupleIJiiiiEEENS1_10collective13CollectiveMmaINS1_35MainloopSm100TmaUmmaWarpSpecializedILi34ELi2ELi4ENS5_IJNS4_1CILi1EEESB_SB_EEEEENS5_IJNSA_ILi64EEENSA_ILi128EEENSA_ILi32EEEEEENS_12float_e4m3_tENS5_IJlSB_lEEESI_SJ_NS4_8TiledMMAINS4_8MMA_AtomIJNS4_10MMA_TraitsINS4_19SM100_MMA_F8F6F4_SSEJSI_SI_fSE_SF_NS4_17integral_constantINS4_4UMMA5MajorELSQ_0EEESR_NSO_INSP_7ScaleInELSS_0EEEST_EEEEEENS4_6LayoutISC_NS5_IJNSA_ILi0EEESX_SX_EEEEENS5_IJNS4_10UnderscoreES10_S10_EEEEENS4_13SM90_TMA_LOADENS4_14ComposedLayoutINS4_7SwizzleILi1ELi4ELi3EEENS4_18smem_ptr_flag_bitsILi8EEENSW_INS5_IJNSA_ILi8EEESG_EEENS5_IJSG_SB_EEEEEEEvNS4_8identityES13_S1D_vS1E_EENS_8epilogue10collective18CollectiveEpilogueINS1G_23Sm100TmaWarpSpecializedILi2ELi2ELi32ELb0ELb0EEEJSH_NS5_IJNSW_ISE_SB_EES1L_EEESI_SJ_SI_SJ_NS1G_6fusion15FusionCallbacksIS1K_NS1N_17LinearCombinationISI_fSI_fLNS_15FloatRoundStyleE2EEESH_S1M_JEEENS4_5SM1004TMEM4LOAD26SM100_TMEM_LOAD_16dp32b32xES13_NS14_INS15_ILi2ELi4ELi3EEES18_NSW_INS5_IJS19_SE_EEENS5_IJSE_SB_EEEEEEENS4_39AutoVectorizingCopyWithAssumedAlignmentILi128EEENS4_14SM90_TMA_STOREES21_S23_S23_EEEvvEEEEvNT_6ParamsE,@function
        .size           _ZN7cutlass13device_kernelINS_4gemm6kernel13GemmUniversalIN4cute5tupleIJiiiiEEENS1_10collective13CollectiveMmaINS1_35MainloopSm100TmaUmmaWarpSpecializedILi34ELi2ELi4ENS5_IJNS4_1CILi1EEESB_SB_EEEEENS5_IJNSA_ILi64EEENSA_ILi128EEENSA_ILi32EEEEEENS_12float_e4m3_tENS5_IJlSB_lEEESI_SJ_NS4_8TiledMMAINS4_8MMA_AtomIJNS4_10MMA_TraitsINS4_19SM100_MMA_F8F6F4_SSEJSI_SI_fSE_SF_NS4_17integral_constantINS4_4UMMA5MajorELSQ_0EEESR_NSO_INSP_7ScaleInELSS_0EEEST_EEEEEENS4_6LayoutISC_NS5_IJNSA_ILi0EEESX_SX_EEEEENS5_IJNS4_10UnderscoreES10_S10_EEEEENS4_13SM90_TMA_LOADENS4_14ComposedLayoutINS4_7SwizzleILi1ELi4ELi3EEENS4_18smem_ptr_flag_bitsILi8EEENSW_INS5_IJNSA_ILi8EEESG_EEENS5_IJSG_SB_EEEEEEEvNS4_8identityES13_S1D_vS1E_EENS_8epilogue10collective18CollectiveEpilogueINS1G_23Sm100TmaWarpSpecializedILi2ELi2ELi32ELb0ELb0EEEJSH_NS5_IJNSW_ISE_SB_EES1L_EEESI_SJ_SI_SJ_NS1G_6fusion15FusionCallbacksIS1K_NS1N_17LinearCombinationISI_fSI_fLNS_15FloatRoundStyleE2EEESH_S1M_JEEENS4_5SM1004TMEM4LOAD26SM100_TMEM_LOAD_16dp32b32xES13_NS14_INS15_ILi2ELi4ELi3EEES18_NSW_INS5_IJS19_SE_EEENS5_IJSE_SB_EEEEEEENS4_39AutoVectorizingCopyWithAssumedAlignmentILi128EEENS4_14SM90_TMA_STOREES21_S23_S23_EEEvvEEEEvNT_6ParamsE,(.L_x_233 - _ZN7cutlass13device_kernelINS_4gemm6kernel13GemmUniversalIN4cute5tupleIJiiiiEEENS1_10collective13CollectiveMmaINS1_35MainloopSm100TmaUmmaWarpSpecializedILi34ELi2ELi4ENS5_IJNS4_1CILi1EEESB_SB_EEEEENS5_IJNSA_ILi64EEENSA_ILi128EEENSA_ILi32EEEEEENS_12float_e4m3_tENS5_IJlSB_lEEESI_SJ_NS4_8TiledMMAINS4_8MMA_AtomIJNS4_10MMA_TraitsINS4_19SM100_MMA_F8F6F4_SSEJSI_SI_fSE_SF_NS4_17integral_constantINS4_4UMMA5MajorELSQ_0EEESR_NSO_INSP_7ScaleInELSS_0EEEST_EEEEEENS4_6LayoutISC_NS5_IJNSA_ILi0EEESX_SX_EEEEENS5_IJNS4_10UnderscoreES10_S10_EEEEENS4_13SM90_TMA_LOADENS4_14ComposedLayoutINS4_7SwizzleILi1ELi4ELi3EEENS4_18smem_ptr_flag_bitsILi8EEENSW_INS5_IJNSA_ILi8EEESG_EEENS5_IJSG_SB_EEEEEEEvNS4_8identityES13_S1D_vS1E_EENS_8epilogue10collective18CollectiveEpilogueINS1G_23Sm100TmaWarpSpecializedILi2ELi2ELi32ELb0ELb0EEEJSH_NS5_IJNSW_ISE_SB_EES1L_EEESI_SJ_SI_SJ_NS1G_6fusion15FusionCallbacksIS1K_NS1N_17LinearCombinationISI_fSI_fLNS_15FloatRoundStyleE2EEESH_S1M_JEEENS4_5SM1004TMEM4LOAD26SM100_TMEM_LOAD_16dp32b32xES13_NS14_INS15_ILi2ELi4ELi3EEES18_NSW_INS5_IJS19_SE_EEENS5_IJSE_SB_EEEEEEENS4_39AutoVectorizingCopyWithAssumedAlignmentILi128EEENS4_14SM90_TMA_STOREES21_S23_S23_EEEvvEEEEvNT_6ParamsE)
        .other          _ZN7cutlass13device_kernelINS_4gemm6kernel13GemmUniversalIN4cute5tupleIJiiiiEEENS1_10collective13CollectiveMmaINS1_35MainloopSm100TmaUmmaWarpSpecializedILi34ELi2ELi4ENS5_IJNS4_1CILi1EEESB_SB_EEEEENS5_IJNSA_ILi64EEENSA_ILi128EEENSA_ILi32EEEEEENS_12float_e4m3_tENS5_IJlSB_lEEESI_SJ_NS4_8TiledMMAINS4_8MMA_AtomIJNS4_10MMA_TraitsINS4_19SM100_MMA_F8F6F4_SSEJSI_SI_fSE_SF_NS4_17integral_constantINS4_4UMMA5MajorELSQ_0EEESR_NSO_INSP_7ScaleInELSS_0EEEST_EEEEEENS4_6LayoutISC_NS5_IJNSA_ILi0EEESX_SX_EEEEENS5_IJNS4_10UnderscoreES10_S10_EEEEENS4_13SM90_TMA_LOADENS4_14ComposedLayoutINS4_7SwizzleILi1ELi4ELi3EEENS4_18smem_ptr_flag_bitsILi8EEENSW_INS5_IJNSA_ILi8EEESG_EEENS5_IJSG_SB_EEEEEEEvNS4_8identityES13_S1D_vS1E_EENS_8epilogue10collective18CollectiveEpilogueINS1G_23Sm100TmaWarpSpecializedILi2ELi2ELi32ELb0ELb0EEEJSH_NS5_IJNSW_ISE_SB_EES1L_EEESI_SJ_SI_SJ_NS1G_6fusion15FusionCallbacksIS1K_NS1N_17LinearCombinationISI_fSI_fLNS_15FloatRoundStyleE2EEESH_S1M_JEEENS4_5SM1004TMEM4LOAD26SM100_TMEM_LOAD_16dp32b32xES13_NS14_INS15_ILi2ELi4ELi3EEES18_NSW_INS5_IJS19_SE_EEENS5_IJSE_SB_EEEEEEENS4_39AutoVectorizingCopyWithAssumedAlignmentILi128EEENS4_14SM90_TMA_STOREES21_S23_S23_EEEvvEEEEvNT_6ParamsE,@"STO_CUDA_ENTRY STV_DEFAULT"
_ZN7cutlass13device_kernelINS_4gemm6kernel13GemmUniversalIN4cute5tupleIJiiiiEEENS1_10collective13CollectiveMmaINS1_35MainloopSm100TmaUmmaWarpSpecializedILi34ELi2ELi4ENS5_IJNS4_1CILi1EEESB_SB_EEEEENS5_IJNSA_ILi64EEENSA_ILi128EEENSA_ILi32EEEEEENS_12float_e4m3_tENS5_IJlSB_lEEESI_SJ_NS4_8TiledMMAINS4_8MMA_AtomIJNS4_10MMA_TraitsINS4_19SM100_MMA_F8F6F4_SSEJSI_SI_fSE_SF_NS4_17integral_constantINS4_4UMMA5MajorELSQ_0EEESR_NSO_INSP_7ScaleInELSS_0EEEST_EEEEEENS4_6LayoutISC_NS5_IJNSA_ILi0EEESX_SX_EEEEENS5_IJNS4_10UnderscoreES10_S10_EEEEENS4_13SM90_TMA_LOADENS4_14ComposedLayoutINS4_7SwizzleILi1ELi4ELi3EEENS4_18smem_ptr_flag_bitsILi8EEENSW_INS5_IJNSA_ILi8EEESG_EEENS5_IJSG_SB_EEEEEEEvNS4_8identityES13_S1D_vS1E_EENS_8epilogue10collective18CollectiveEpilogueINS1G_23Sm100TmaWarpSpecializedILi2ELi2ELi32ELb0ELb0EEEJSH_NS5_IJNSW_ISE_SB_EES1L_EEESI_SJ_SI_SJ_NS1G_6fusion15FusionCallbacksIS1K_NS1N_17LinearCombinationISI_fSI_fLNS_15FloatRoundStyleE2EEESH_S1M_JEEENS4_5SM1004TMEM4LOAD26SM100_TMEM_LOAD_16dp32b32xES13_NS14_INS15_ILi2ELi4ELi3EEES18_NSW_INS5_IJS19_SE_EEENS5_IJSE_SB_EEEEEEENS4_39AutoVectorizingCopyWithAssumedAlignmentILi128EEENS4_14SM90_TMA_STOREES21_S23_S23_EEEvvEEEEvNT_6ParamsE:
[----:B------:R-:W1:Y:S01]  /*0000*/  LDC R1, c[0x0][0x37c] ;  /* 0x0000df00ff017b82 */ /* 0x000e620000000800 */
[----:B------:R-:W2:Y:S01]  /*0010*/  S2R R108, SR_TID.X ;  /* 0x00000000006c7919 */ /* 0x000ea20000002100 */
[----:B------:R-:W3:Y:S01]  /*0020*/  LDCU.64 UR4, c[0x0][0x890] ;  /* 0x00011200ff0477ac */ /* 0x000ee20008000a00 */
[----:B------:R-:W-:Y:S02]  /*0030*/  PRMT R95, RZ, 0x7610, R95 ;  /* 0x00007610ff5f7816 */ /* 0x000fe4000000005f */
[----:B------:R-:W-:Y:S01]  /*0040*/  ELECT P5, URZ, PT ;  /* 0x0000000000ff782f */ /* 0x000fe200038a0000 */
[----:B------:R-:W4:Y:S01]  /*0050*/  LDCU.64 UR46, c[0x0][0x358] ;  /* 0x00006b00ff2e77ac */ /* 0x000f220008000a00 */
[----:B---3--:R-:W-:-:S04]  /*0060*/  UISETP.NE.U32.AND UP0, UPT, UR4, URZ, UPT ;  /* 0x000000ff0400728c */ /* 0x008fc8000bf05070 */
[----:B------:R-:W-:Y:S01]  /*0070*/  UISETP.NE.AND.EX UP0, UPT, UR5, URZ, UPT, UP0 ;  /* 0x000000ff0500728c */ /* 0x000fe2000bf05300 */
[----:B--2---:R-:W-:-:S05]  /*0080*/  SHF.R.U32.HI R101, RZ, 0x5, R108 ;  /* 0x00000005ff657819 */ /* 0x004fca000001166c */
[----:B------:R-:W2:Y:S02]  /*0090*/  SHFL.IDX PT, R0, R101, RZ, 0x1f ;  /* 0x00001fff65007589 */ /* 0x000ea400000e0000 */
[----:B--2---:R-:W-:Y:S01]  /*00a0*/  R2UR UR8, R0 ;  /* 0x00000000000872ca */ /* 0x004fe200000e0000 */
[----:B-1--4-:R-:W-:-:S14]  /*00b0*/  BRA.U UP0, `(.L_x_0) ;  /* 0x00000001002c7547 */ /* 0x012fdc000b800000 */
[----:B------:R-:W1:Y:S02]  /*00c0*/  LDCU.64 UR6, c[0x0][0x888] ;  /* 0x00011100ff0677ac */ /* 0x000e640008000a00 */
[----:B-1----:R-:W-:-:S04]  /*00d0*/  UISETP.NE.U32.AND UP0, UPT, UR6, URZ, UPT ;  /* 0x000000ff0600728c */ /* 0x002fc8000bf05070 */
[----:B------:R-:W-:-:S09]  /*00e0*/  UISETP.NE.AND.EX UP0, UPT, UR7, URZ, UPT, UP0 ;  /* 0x000000ff0700728c */ /* 0x000fd2000bf05300 */
[----:B------:R-:W-:Y:S05]  /*00f0*/  BRA.U !UP0, `(.L_x_1) ;  /* 0x0000000108107547 */ /* 0x000fea000b800000 */
[----:B------:R-:W1:Y:S02]  /*0100*/  LDC.64 R2, c[0x0][0x888] ;  /* 0x00022200ff027b82 */ /* 0x000e640000000a00 */
[----:B-1----:R1:W5:Y:S01]  /*0110*/  LDG.E R49, desc[UR46][R2.64] ;  /* 0x0000002e02317981 */ /* 0x002362000c1e1900 */
[----:B------:R-:W-:Y:S01]  /*0120*/  HFMA2 R95, -RZ, RZ, 0, 5.9604644775390625e-08 ;  /* 0x00000001ff5f7431 */ /* 0x000fe200000001ff */
[----:B------:R-:W-:Y:S05]  /*0130*/  BRA `(.L_x_0) ;  /* 0x00000000000c7947 */ /* 0x000fea0003800000 */
.L_x_1:
[----:B------:R-:W1:Y:S01]  /*0140*/  LDCU UR6, c[0x0][0x880] ;  /* 0x00011000ff0677ac */ /* 0x000e620008000800 */
[----:B------:R-:W-:Y:S01]  /*0150*/  HFMA2 R95, -RZ, RZ, 0, 5.9604644775390625e-08 ;  /* 0x00000001ff5f7431 */ /* 0x000fe200000001ff */
[----:B-1----:R-:W-:-:S07]  /*0160*/  MOV R49, UR6 ;  /* 0x0000000600317c02 */ /* 0x002fce0008000f00 */
.L_x_0:
[----:B------:R-:W2:Y:S02]  /*0170*/  LDCU.64 UR6, c[0x0][0x8b0] ;  /* 0x00011600ff0677ac */ /* 0x000ea40008000a00 */
[----:B--2---:R-:W-:-:S04]  /*0180*/  UISETP.NE.U32.AND UP0, UPT, UR6, URZ, UPT ;  /* 0x000000ff0600728c */ /* 0x004fc8000bf05070 */
[----:B------:R-:W-:-:S09]  /*0190*/  UISETP.NE.AND.EX UP0, UPT, UR7, URZ, UPT, UP0 ;  /* 0x000000ff0700728c */ /* 0x000fd2000bf05300 */
[----:B------:R-:W-:Y:S05]  /*01a0*/  BRA.U UP0, `(.L_x_2) ;  /* 0x0000000100247547 */ /* 0x000fea000b800000 */
[----:B------:R-:W2:Y:S02]  /*01b0*/  LDCU.64 UR6, c[0x0][0x8a8] ;  /* 0x00011500ff0677ac */ /* 0x000ea40008000a00 */
[----:B--2---:R-:W-:-:S04]  /*01c0*/  UISETP.NE.U32.AND UP0, UPT, UR6, URZ, UPT ;  /* 0x000000ff0600728c */ /* 0x004fc8000bf05070 */
[----:B------:R-:W-:-:S09]  /*01d0*/  UISETP.NE.AND.EX UP0, UPT, UR7, URZ, UPT, UP0 ;  /* 0x000000ff0700728c */ /* 0x000fd2000bf05300 */
[----:B------:R-:W-:Y:S05]  /*01e0*/  BRA.U !UP0, `(.L_x_3) ;  /* 0x00000001080c7547 */ /* 0x000fea000b800000 */
[----:B-1----:R-:W1:Y:S02]  /*01f0*/  LDC.64 R2, c[0x0][0x8a8] ;  /* 0x00022a00ff027b82 */ /* 0x002e640000000a00 */
[----:B-1----:R2:W5:Y:S01]  /*0200*/  LDG.E R47, desc[UR46][R2.64] ;  /* 0x0000002e022f7981 */ /* 0x002562000c1e1900 */
[----:B------:R-:W-:Y:S05]  /*0210*/  BRA `(.L_x_2) ;  /* 0x0000000000087947 */ /* 0x000fea0003800000 */
.L_x_3:
[----:B------:R-:W2:Y:S02]  /*0220*/  LDCU UR6, c[0x0][0x8a0] ;  /* 0x00011400ff0677ac */ /* 0x000ea40008000800 */
[----:B--2---:R-:W-:Y:S02]  /*0230*/  MOV R47, UR6 ;  /* 0x00000006002f7c02 */ /* 0x004fe40008000f00 */
.L_x_2:
[----:B------:R-:W-:Y:S01]  /*0240*/  IMAD.U32 R0, RZ, RZ, UR8 ;  /* 0x00000008ff007e24 */ /* 0x000fe2000f8e00ff */
[----:B------:R-:W-:Y:S04]  /*0250*/  BSSY.RECONVERGENT B0, `(.L_x_4) ;  /* 0x000000c000007945 */ /* 0x000fe80003800200 */
[C---:B------:R-:W-:Y:S02]  /*0260*/  ISETP.NE.OR P1, PT, R0.reuse, 0x1, !P5 ;  /* 0x000000010000780c */ /* 0x040fe40006f25670 */
[----:B------:R-:W-:-:S11]  /*0270*/  ISETP.NE.OR P0, PT, R0, 0x3, !P5 ;  /* 0x000000030000780c */ /* 0x000fd60006f05670 */
[----:B------:R-:W-:Y:S05]  /*0280*/  @P1 BRA `(.L_x_5) ;  /* 0x0000000000201947 */ /* 0x000fea0003800000 */
[----:B------:R-:W3:Y:S02]  /*0290*/  LDCU.64 UR6, c[0x0][0x348] ;  /* 0x00006900ff0677ac */ /* 0x000ee40008000a00 */
[----:B---3--:R-:W-:Y:S02]  /*02a0*/  UIADD3 UR10, UP1, UPT, UR6, 0x80, URZ ;  /* 0x00000080060a7890 */ /* 0x008fe4000ff3e0ff */
[----:B------:R-:W-:Y:S02]  /*02b0*/  UIADD3 UR6, UP0, UPT, UR6, 0x180, URZ ;  /* 0x0000018006067890 */ /* 0x000fe4000ff1e0ff */
[----:B------:R-:W-:Y:S02]  /*02c0*/  UIADD3.X UR11, UPT, UPT, URZ, UR7, URZ, UP1, !UPT ;  /* 0x00000007ff0b7290 */ /* 0x000fe40008ffe4ff */
[----:B------:R-:W-:-:S07]  /*02d0*/  UIADD3.X UR7, UPT, UPT, URZ, UR7, URZ, UP0, !UPT ;  /* 0x00000007ff077290 */ /* 0x000fce00087fe4ff */
[----:B------:R3:W-:Y:S02]  /*02e0*/  UTMACCTL.PF [UR10] ;  /* 0x000000000a0079b9 */ /* 0x0007e40008040000 */
[----:B------:R3:W-:Y:S02]  /*02f0*/  UTMACCTL.PF [UR6] ;  /* 0x00000000060079b9 */ /* 0x0007e40008040000 */
[----:B---3--:R-:W-:Y:S01]  /*0300*/  NOP ;  /* 0x0000000000007918 */ /* 0x008fe20000000000 */
.L_x_5:
[----:B------:R-:W-:Y:S05]  /*0310*/  BSYNC.RECONVERGENT B0 ;  /* 0x0000000000007941 */ /* 0x000fea0003800200 */
.L_x_4:
[----:B------:R-:W-:Y:S04]  /*0320*/  BSSY.RECONVERGENT B0, `(.L_x_6) ;  /* 0x000000a000007945 */ /* 0x000fe80003800200 */
        /* <DEDUP_REMOVED lines=9> */
.L_x_7:
[----:B------:R-:W-:Y:S05]  /*03c0*/  BSYNC.RECONVERGENT B0 ;  /* 0x0000000000007941 */ /* 0x000fea0003800200 */
.L_x_6:
[----:B------:R-:W3:Y:S01]  /*03d0*/  LDCU.64 UR6, c[0x0][0x888] ;  /* 0x00011100ff0677ac */ /* 0x000ee20008000a00 */
[----:B------:R-:W-:Y:S02]  /*03e0*/  UISETP.EQ.U32.AND UP1, UPT, UR4, URZ, UPT ;  /* 0x000000ff0400728c */ /* 0x000fe4000bf22070 */
[----:B------:R-:W-:Y:S02]  /*03f0*/  UPLOP3.LUT UP2, UPT, UPT, UPT, UPT, 0x80, 0x8 ;  /* 0x000000000008789c */ /* 0x000fe40003f4f070 */
[----:B---3--:R-:W-:-:S04]  /*0400*/  UISETP.NE.U32.AND UP0, UPT, UR6, URZ, UPT ;  /* 0x000000ff0600728c */ /* 0x008fc8000bf05070 */
[----:B------:R-:W-:-:S04]  /*0410*/  UISETP.NE.AND.EX UP0, UPT, UR7, URZ, UPT, UP0 ;  /* 0x000000ff0700728c */ /* 0x000fc8000bf05300 */
[----:B------:R-:W-:-:S04]  /*0420*/  UISETP.EQ.OR.EX UP3, UPT, UR5, URZ, !UP0, UP1 ;  /* 0x000000ff0500728c */ /* 0x000fc8000c762710 */
[----:B------:R-:W-:-:S05]  /*0430*/  UP2UR UR50, UPR, URZ, 0x8 ;  /* 0x00000008ff327883 */ /* 0x000fca0008000000 */
[----:B------:R-:W-:Y:S07]  /*0440*/  BRA.U !UP3, `(.L_x_8) ;  /* 0x000000010b207547 */ /* 0x000fee000b800000 */
[----:B------:R-:W-:Y:S01]  /*0450*/  UISETP.NE.U32.AND UP2, UPT, UR4, URZ, UPT ;  /* 0x000000ff0400728c */ /* 0x000fe2000bf45070 */
[----:B-----5:R-:W-:Y:S01]  /*0460*/  FSETP.NEU.AND P0, PT, R49, RZ, PT ;  /* 0x000000ff3100720b */ /* 0x020fe20003f0d000 */
[----:B------:R-:W-:Y:S02]  /*0470*/  USEL UR4, URZ, 0xffffffff, UP0 ;  /* 0xffffffffff047887 */ /* 0x000fe40008000000 */
[----:B------:R-:W-:-:S10]  /*0480*/  UISETP.NE.AND.EX UP2, UPT, UR5, URZ, UPT, UP2 ;  /* 0x000000ff0500728c */ /* 0x000fd4000bf45320 */
[----:B------:R-:W-:Y:S01]  /*0490*/  VOTEU.ANY UP1, P0 ;  /* 0x0000000000ff7886 */ /* 0x000fe20000020100 */
[----:B------:R-:W-:-:S04]  /*04a0*/  @!UP2 USEL UR4, URZ, 0xffffffff, UP1 ;  /* 0xffffffffff04a887 */ /* 0x000fc80008800000 */
[----:B------:R-:W-:-:S04]  /*04b0*/  ULOP3.LUT UR4, UR4, 0x1, URZ, 0xc0, !UPT ;  /* 0x0000000104047892 */ /* 0x000fc8000f8ec0ff */
[----:B------:R-:W-:-:S11]  /*04c0*/  UISETP.NE.U32.AND UP2, UPT, UR4, 0x1, UPT ;  /* 0x000000010400788c */ /* 0x000fd6000bf45070 */
.L_x_8:
[----:B-12---:R-:W1:Y:S01]  /*04d0*/  SHFL.IDX PT, R2, R101, RZ, 0x1f ;  /* 0x00001fff65027589 */ /* 0x006e6200000e0000 */
[----:B------:R-:W-:-:S04]  /*04e0*/  UISETP.NE.AND UP1, UPT, UR8, 0x2, UPT ;  /* 0x000000020800788c */ /* 0x000fc8000bf25270 */
[----:B------:R-:W-:Y:S01]  /*04f0*/  USEL UR6, URZ, 0x1, UP1 ;  /* 0x00000001ff067887 */ /* 0x000fe20008800000 */
[----:B-1----:R-:W-:-:S13]  /*0500*/  ISETP.NE.AND P0, PT, R2, RZ, PT ;  /* 0x000000ff0200720c */ /* 0x002fda0003f05270 */
[----:B------:R-:W-:Y:S05]  /*0510*/  @P0 BRA `(.L_x_9) ;  /* 0x0000000400440947 */ /* 0x000fea0003800000 */
[----:B------:R-:W-:Y:S01]  /*0520*/  ELECT P0, URZ, PT ;  /* 0x0000000000ff782f */ /* 0x000fe20003800000 */
[----:B------:R-:W-:-:S12]  /*0530*/  BSSY.RECONVERGENT B0, `(.L_x_9) ;  /* 0x000004f000007945 */ /* 0x000fd80003800200 */
[----:B------:R-:W-:Y:S05]  /*0540*/  @!P0 BRA `(.L_x_10) ;  /* 0x0000000400348947 */ /* 0x000fea0003800000 */
[----:B------:R-:W1:Y:S01]  /*0550*/  S2UR UR5, SR_CgaCtaId ;  /* 0x00000000000579c3 */ /* 0x000e620000008800 */
[----:B------:R-:W-:Y:S01]  /*0560*/  UMOV UR7, 0x400 ;  /* 0x0000040000077882 */ /* 0x000fe20000000000 */
[----:B------:R-:W-:Y:S02]  /*0570*/  UMOV UR4, 0x1 ;  /* 0x0000000100047882 */ /* 0x000fe40000000000 */
[----:B------:R-:W-:-:S04]  /*0580*/  UIADD3 UR10, UPT, UPT, -UR4, 0x100000, URZ ;  /* 0x00100000040a7890 */ /* 0x000fc8000fffe1ff */
[----:B------:R-:W-:Y:S02]  /*0590*/  USHF.L.U32 UR11, UR10, 0xb, URZ ;  /* 0x0000000b0a0b7899 */ /* 0x000fe400080006ff */
[----:B------:R-:W-:Y:S02]  /*05a0*/  USHF.L.U32 UR10, UR10, 0x1, URZ ;  /* 0x000000010a0a7899 */ /* 0x000fe400080006ff */
[----:B-1----:R-:W-:Y:S01]  /*05b0*/  ULEA UR5, UR5, UR7, 0x18 ;  /* 0x0000000705057291 */ /* 0x002fe2000f8ec0ff */
[----:B------:R-:W1:Y:S11]  /*05c0*/  FENCE.VIEW.ASYNC.S ;  /* 0x00000000000073c6 */ /* 0x000e760000000000 */
[----:B-1----:R1:W2:Y:S01]  /*05d0*/  SYNCS.EXCH.64 URZ, [UR5], UR10 ;  /* 0x0000000a05ff75b2 */ /* 0x0022a20008000100 */
[----:B------:R1:W3:Y:S01]  /*05e0*/  SYNCS.EXCH.64 URZ, [UR5+0x110], UR10 ;  /* 0x0001100a05ff75b2 */ /* 0x0002e20008000100 */
[----:B------:R1:W4:Y:S01]  /*05f0*/  SYNCS.EXCH.64 URZ, [UR5+0x8], UR10 ;  /* 0x0000080a05ff75b2 */ /* 0x0003220008000100 */
[----:B------:R1:W1:Y:S01]  /*0600*/  SYNCS.EXCH.64 URZ, [UR5+0x118], UR10 ;  /* 0x0001180a05ff75b2 */ /* 0x0002620008000100 */
        /* <DEDUP_REMOVED lines=64> */
[----:B--234-:R-:W-:Y:S01]  /*0a10*/  NOP ;  /* 0x0000000000007918 */ /* 0x01cfe20000000000 */
.L_x_10:
[----:B-1----:R-:W-:Y:S05]  /*0a20*/  BSYNC.RECONVERGENT B0 ;  /* 0x0000000000007941 */ /* 0x002fea0003800200 */
.L_x_9:
[----:B------:R-:W1:Y:S01]  /*0a30*/  SHFL.IDX PT, R2, R101, RZ, 0x1f ;  /* 0x00001fff65027589 */ /* 0x000e6200000e0000 */
[----:B------:R-:W-:Y:S01]  /*0a40*/  NOP ;  /* 0x0000000000007918 */ /* 0x000fe20000000000 */
[----:B-1----:R-:W-:-:S13]  /*0a50*/  ISETP.NE.AND P0, PT, R2, 0x1, PT ;  /* 0x000000010200780c */ /* 0x002fda0003f05270 */
[----:B------:R-:W-:Y:S05]  /*0a60*/  @P0 BRA `(.L_x_11) ;  /* 0x0000000000480947 */ /* 0x000fea0003800000 */
[----:B------:R-:W1:Y:S01]  /*0a70*/  S2UR UR7, SR_CgaCtaId ;  /* 0x00000000000779c3 */ /* 0x000e620000008800 */
[----:B------:R-:W-:Y:S01]  /*0a80*/  UMOV UR9, 0x400 ;  /* 0x0000040000097882 */ /* 0x000fe20000000000 */
[----:B------:R-:W-:Y:S01]  /*0a90*/  UMOV UR5, 0x20 ;  /* 0x0000002000057882 */ /* 0x000fe20000000000 */
[----:B------:R-:W-:Y:S01]  /*0aa0*/  UMOV UR4, 0x80 ;  /* 0x0000008000047882 */ /* 0x000fe20000000000 */
[----:B------:R-:W-:-:S04]  /*0ab0*/  UIADD3 UR10, UPT, UPT, -UR5, 0x100000, URZ ;  /* 0x00100000050a7890 */ /* 0x000fc8000fffe1ff */
[----:B------:R-:W-:Y:S02]  /*0ac0*/  USHF.L.U32 UR11, UR10, 0xb, URZ ;  /* 0x0000000b0a0b7899 */ /* 0x000fe400080006ff */
[----:B------:R-:W-:Y:S02]  /*0ad0*/  USHF.L.U32 UR10, UR10, 0x1, URZ ;  /* 0x000000010a0a7899 */ /* 0x000fe400080006ff */
[----:B------:R-:W-:-:S04]  /*0ae0*/  UIADD3 UR4, UPT, UPT, -UR4, 0x100000, URZ ;  /* 0x0010000004047890 */ /* 0x000fc8000fffe1ff */
[----:B------:R-:W-:Y:S02]  /*0af0*/  USHF.L.U32 UR5, UR4, 0xb, URZ ;  /* 0x0000000b04057899 */ /* 0x000fe400080006ff */
[----:B------:R-:W-:Y:S01]  /*0b00*/  USHF.L.U32 UR4, UR4, 0x1, URZ ;  /* 0x0000000104047899 */ /* 0x000fe200080006ff */
[----:B------:R-:W-:Y:S01]  /*0b10*/  ELECT P0, URZ, PT ;  /* 0x0000000000ff782f */ /* 0x000fe20003800000 */
[----:B-1----:R-:W-:Y:S01]  /*0b20*/  ULEA UR7, UR7, UR9, 0x18 ;  /* 0x0000000907077291 */ /* 0x002fe2000f8ec0ff */
[----:B------:R-:W1:Y:S11]  /*0b30*/  FENCE.VIEW.ASYNC.S ;  /* 0x00000000000073c6 */ /* 0x000e760000000000 */
[----:B-1----:R1:W2:Y:S01]  /*0b40*/  SYNCS.EXCH.64 URZ, [UR7+0x220], UR10 ;  /* 0x0002200a07ff75b2 */ /* 0x0022a20008000100 */
[----:B------:R1:W3:Y:S01]  /*0b50*/  SYNCS.EXCH.64 URZ, [UR7+0x230], UR4 ;  /* 0x0002300407ff75b2 */ /* 0x0002e20008000100 */
[----:B------:R1:W4:Y:S01]  /*0b60*/  SYNCS.EXCH.64 URZ, [UR7+0x228], UR10 ;  /* 0x0002280a07ff75b2 */ /* 0x0003220008000100 */
[----:B------:R1:W1:Y:S01]  /*0b70*/  SYNCS.EXCH.64 URZ, [UR7+0x238], UR4 ;  /* 0x0002380407ff75b2 */ /* 0x0002620008000100 */
[----:B------:R-:W-:Y:S01]  /*0b80*/  NOP ;  /* 0x0000000000007918 */ /* 0x000fe20000000000 */
.L_x_11:
[----:B------:R-:W2:Y:S01]  /*0b90*/  SHFL.IDX PT, R2, R101, RZ, 0x1f ;  /* 0x00001fff65027589 */ /* 0x000ea200000e0000 */
[----:B------:R-:W-:Y:S01]  /*0ba0*/  NOP ;  /* 0x0000000000007918 */ /* 0x000fe20000000000 */
[----:B--2---:R-:W-:-:S13]  /*0bb0*/  ISETP.NE.AND P0, PT, R2, 0x3, PT ;  /* 0x000000030200780c */ /* 0x004fda0003f05270 */
[----:B------:R-:W-:Y:S05]  /*0bc0*/  @P0 BRA `(.L_x_12) ;  /* 0x0000000000300947 */ /* 0x000fea0003800000 */
[----:B-1----:R-:W1:Y:S01]  /*0bd0*/  S2UR UR5, SR_CgaCtaId ;  /* 0x00000000000579c3 */ /* 0x002e620000008800 */
[----:B------:R-:W-:Y:S01]  /*0be0*/  UMOV UR7, 0x400 ;  /* 0x0000040000077882 */ /* 0x000fe20000000000 */
[----:B------:R-:W-:Y:S01]  /*0bf0*/  UMOV UR4, 0x20 ;  /* 0x0000002000047882 */ /* 0x000fe20000000000 */
[----:B------:R-:W-:Y:S01]  /*0c00*/  ELECT P0, URZ, PT ;  /* 0x0000000000ff782f */ /* 0x000fe20003800000 */
[----:B------:R-:W-:-:S04]  /*0c10*/  UIADD3 UR10, UPT, UPT, -UR4, 0x100000, URZ ;  /* 0x00100000040a7890 */ /* 0x000fc8000fffe1ff */
[----:B------:R-:W-:Y:S02]  /*0c20*/  USHF.L.U32 UR11, UR10, 0xb, URZ ;  /* 0x0000000b0a0b7899 */ /* 0x000fe400080006ff */
[----:B------:R-:W-:Y:S02]  /*0c30*/  USHF.L.U32 UR10, UR10, 0x1, URZ ;  /* 0x000000010a0a7899 */ /* 0x000fe400080006ff */
[----:B-1----:R-:W-:Y:S01]  /*0c40*/  ULEA UR5, UR5, UR7, 0x18 ;  /* 0x0000000705057291 */ /* 0x002fe2000f8ec0ff */
[----:B------:R-:W1:Y:S11]  /*0c50*/  FENCE.VIEW.ASYNC.S ;  /* 0x00000000000073c6 */ /* 0x000e760000000000 */
[----:B-1----:R2:W1:Y:S01]  /*0c60*/  SYNCS.EXCH.64 URZ, [UR5+0x240], UR10 ;  /* 0x0002400a05ff75b2 */ /* 0x0024620008000100 */
[----:B------:R2:W1:Y:S02]  /*0c70*/  SYNCS.EXCH.64 URZ, [UR5+0x248], UR10 ;  /* 0x0002480a05ff75b2 */ /* 0x0004640008000100 */
[----:B--2---:R-:W-:Y:S01]  /*0c80*/  NOP ;  /* 0x0000000000007918 */ /* 0x004fe20000000000 */
.L_x_12:
[----:B------:R-:W2:Y:S01]  /*0c90*/  SHFL.IDX PT, R2, R101, RZ, 0x1f ;  /* 0x00001fff65027589 */ /* 0x000ea200000e0000 */
[----:B------:R-:W-:Y:S01]  /*0ca0*/  NOP ;  /* 0x0000000000007918 */ /* 0x000fe20000000000 */
[----:B--2---:R-:W-:-:S13]  /*0cb0*/  ISETP.NE.AND P0, PT, R2, 0x4, PT ;  /* 0x000000040200780c */ /* 0x004fda0003f05270 */
[----:B------:R-:W-:Y:S05]  /*0cc0*/  @P0 BRA `(.L_x_13) ;  /* 0x00000000004c0947 */ /* 0x000fea0003800000 */
[----:B-1----:R-:W1:Y:S01]  /*0cd0*/  S2UR UR5, SR_CgaCtaId ;  /* 0x00000000000579c3 */ /* 0x002e620000008800 */
[----:B------:R-:W-:Y:S01]  /*0ce0*/  UMOV UR9, 0x100 ;  /* 0x0000010000097882 */ /* 0x000fe20000000000 */
[----:B------:R-:W-:Y:S01]  /*0cf0*/  UMOV UR7, 0x400 ;  /* 0x0000040000077882 */ /* 0x000fe20000000000 */
[----:B------:R-:W-:Y:S01]  /*0d00*/  USEL UR9, UR9, 0xe0, UP2 ;  /* 0x000000e009097887 */ /* 0x000fe20009000000 */
[----:B------:R-:W-:Y:S01]  /*0d10*/  UMOV UR4, 0x1 ;  /* 0x0000000100047882 */ /* 0x000fe20000000000 */
[----:B------:R-:W-:Y:S01]  /*0d20*/  ELECT P0, URZ, PT ;  /* 0x0000000000ff782f */ /* 0x000fe20003800000 */
[----:B------:R-:W-:-:S04]  /*0d30*/  UIADD3 UR10, UPT, UPT, -UR4, 0x100000, URZ ;  /* 0x00100000040a7890 */ /* 0x000fc8000fffe1ff */
[----:B------:R-:W-:Y:S02]  /*0d40*/  USHF.L.U32 UR11, UR10, 0xb, URZ ;  /* 0x0000000b0a0b7899 */ /* 0x000fe400080006ff */
[----:B------:R-:W-:Y:S02]  /*0d50*/  USHF.L.U32 UR10, UR10, 0x1, URZ ;  /* 0x000000010a0a7899 */ /* 0x000fe400080006ff */
[----:B------:R-:W-:-:S04]  /*0d60*/  UIADD3 UR12, UPT, UPT, -UR9, 0x100000, URZ ;  /* 0x00100000090c7890 */ /* 0x000fc8000fffe1ff */
[----:B------:R-:W-:Y:S02]  /*0d70*/  USHF.L.U32 UR13, UR12, 0xb, URZ ;  /* 0x0000000b0c0d7899 */ /* 0x000fe400080006ff */
[----:B------:R-:W-:Y:S02]  /*0d80*/  USHF.L.U32 UR12, UR12, 0x1, URZ ;  /* 0x000000010c0c7899 */ /* 0x000fe400080006ff */
[----:B-1----:R-:W-:Y:S01]  /*0d90*/  ULEA UR5, UR5, UR7, 0x18 ;  /* 0x0000000705057291 */ /* 0x002fe2000f8ec0ff */
[----:B------:R-:W1:Y:S11]  /*0da0*/  FENCE.VIEW.ASYNC.S ;  /* 0x00000000000073c6 */ /* 0x000e760000000000 */
[----:B-1----:R2:W1:Y:S01]  /*0db0*/  SYNCS.EXCH.64 URZ, [UR5+0x250], UR10 ;  /* 0x0002500a05ff75b2 */ /* 0x0024620008000100 */
[----:B------:R2:W1:Y:S01]  /*0dc0*/  SYNCS.EXCH.64 URZ, [UR5+0x260], UR12 ;  /* 0x0002600c05ff75b2 */ /* 0x0004620008000100 */
[----:B------:R2:W1:Y:S01]  /*0dd0*/  SYNCS.EXCH.64 URZ, [UR5+0x258], UR10 ;  /* 0x0002580a05ff75b2 */ /* 0x0004620008000100 */
[----:B------:R2:W1:Y:S02]  /*0de0*/  SYNCS.EXCH.64 URZ, [UR5+0x268], UR12 ;  /* 0x0002680c05ff75b2 */ /* 0x0004640008000100 */
[----:B--2---:R-:W-:Y:S01]  /*0df0*/  NOP ;  /* 0x0000000000007918 */ /* 0x004fe20000000000 */
.L_x_13:
[----:B------:R-:W2:Y:S01]  /*0e00*/  SHFL.IDX PT, R2, R101, RZ, 0x1f ;  /* 0x00001fff65027589 */ /* 0x000ea200000e0000 */
[----:B------:R-:W-:Y:S01]  /*0e10*/  NOP ;  /* 0x0000000000007918 */ /* 0x000fe20000000000 */
[----:B--2---:R-:W-:-:S13]  /*0e20*/  ISETP.NE.AND P0, PT, R2, 0x5, PT ;  /* 0x000000050200780c */ /* 0x004fda0003f05270 */
[----:B------:R-:W-:Y:S05]  /*0e30*/  @P0 BRA `(.L_x_14) ;  /* 0x0000000000580947 */ /* 0x000fea0003800000 */
[----:B-1----:R-:W1:Y:S01]  /*0e40*/  S2UR UR7, SR_CgaCtaId ;  /* 0x00000000000779c3 */ /* 0x002e620000008800 */
        /* <DEDUP_REMOVED lines=12> */
[----:B-1----:R2:W1:Y:S01]  /*0f10*/  SYNCS.EXCH.64 URZ, [UR7+0x270], UR10 ;  /* 0x0002700a07ff75b2 */ /* 0x0024620008000100 */
[----:B------:R2:W1:Y:S01]  /*0f20*/  SYNCS.EXCH.64 URZ, [UR7+0x290], UR4 ;  /* 0x0002900407ff75b2 */ /* 0x0004620008000100 */
[----:B------:R2:W1:Y:S01]  /*0f30*/  SYNCS.EXCH.64 URZ, [UR7+0x278], UR10 ;  /* 0x0002780a07ff75b2 */ /* 0x0004620008000100 */
[----:B------:R2:W1:Y:S01]  /*0f40*/  SYNCS.EXCH.64 URZ, [UR7+0x298], UR4 ;  /* 0x0002980407ff75b2 */ /* 0x0004620008000100 */
[----:B------:R2:W1:Y:S01]  /*0f50*/  SYNCS.EXCH.64 URZ, [UR7+0x280], UR10 ;  /* 0x0002800a07ff75b2 */ /* 0x0004620008000100 */
[----:B------:R2:W1:Y:S01]  /*0f60*/  SYNCS.EXCH.64 URZ, [UR7+0x2a0], UR4 ;  /* 0x0002a00407ff75b2 */ /* 0x0004620008000100 */
[----:B------:R2:W1:Y:S01]  /*0f70*/  SYNCS.EXCH.64 URZ, [UR7+0x288], UR10 ;  /* 0x0002880a07ff75b2 */ /* 0x0004620008000100 */
[----:B------:R2:W1:Y:S02]  /*0f80*/  SYNCS.EXCH.64 URZ, [UR7+0x2a8], UR4 ;  /* 0x0002a80407ff75b2 */ /* 0x0004640008000100 */
[----:B--2---:R-:W-:Y:S01]  /*0f90*/  NOP ;  /* 0x0000000000007918 */ /* 0x004fe20000000000 */
.L_x_14:
        /* <DEDUP_REMOVED lines=18> */
.L_x_15:
[----:B-1----:R-:W1:Y:S01]  /*10c0*/  S2UR UR5, SR_CTAID.X ;  /* 0x00000000000579c3 */ /* 0x002e620000002500 */
[----:B------:R-:W-:-:S05]  /*10d0*/  CS2R.32 R96, SR_CgaSize ;  /* 0x0000000000607805 */ /* 0x000fca0000008a00 */
[----:B------:R-:W-:-:S05]  /*10e0*/  IMAD R96, R96, -0xa0, RZ ;  /* 0xffffff6060607824 */ /* 0x000fca00078e02ff */
[----:B------:R-:W-:-:S14]  /*10f0*/  R2UR UR9, R96 ;  /* 0x00000000600972ca */ /* 0x000fdc00000e0000 */
[----:B------:R-:W2:Y:S01]  /*1100*/  LDCU UR9, c[0x0][UR9+0x2b0] ;  /* 0x00005600090977ac */ /* 0x000ea20008000800 */
[----:B------:R-:W-:Y:S01]  /*1110*/  NOP ;  /* 0x0000000000007918 */ /* 0x000fe20000000000 */
[----:B------:R-:W-:-:S05]  /*1120*/  CS2R.32 R96, SR_CgaSize ;  /* 0x0000000000607805 */ /* 0x000fca0000008a00 */
[----:B------:R-:W-:-:S05]  /*1130*/  IMAD R96, R96, -0xa0, RZ ;  /* 0xffffff6060607824 */ /* 0x000fca00078e02ff */
[----:B------:R-:W-:-:S14]  /*1140*/  R2UR UR7, R96 ;  /* 0x00000000600772ca */ /* 0x000fdc00000e0000 */
[----:B------:R-:W3:Y:S01]  /*1150*/  LDCU UR7, c[0x0][UR7+0x2b4] ;  /* 0x00005680070777ac */ /* 0x000ee20008000800 */
[----:B------:R-:W4:Y:S08]  /*1160*/  S2UR UR4, SR_CTAID.Y ;  /* 0x00000000000479c3 */ /* 0x000f300000002600 */
[----:B------:R-:W3:Y:S01]  /*1170*/  LDC R9, c[0x0][0xb24] ;  /* 0x0002c900ff097b82 */ /* 0x000ee20000000800 */
[----:B-1----:R-:W-:-:S02]  /*1180*/  I2FP.F32.U32 R4, UR5 ;  /* 0x0000000500047c45 */ /* 0x002fc40008201000 */
[----:B------:R-:W-:-:S05]  /*1190*/  CS2R.32 R5, SR_CgaSize ;  /* 0x0000000000057805 */ /* 0x000fca0000008a00 */
[----:B------:R-:W-:-:S06]  /*11a0*/  IMAD R5, R5, -0xa0, RZ ;  /* 0xffffff6005057824 */ /* 0x000fcc00078e02ff */
[----:B------:R-:W1:Y:S01]  /*11b0*/  LDC R5, c[0x0][R5+0x2a0] ;  /* 0x0000a80005057b82 */ /* 0x000e620000000800 */
[----:B------:R-:W-:Y:S01]  /*11c0*/  MOV R21, UR5 ;  /* 0x0000000500157c02 */ /* 0x000fe20008000f00 */
[----:B--2---:R-:W-:Y:S01]  /*11d0*/  FMUL R4, R4, UR9 ;  /* 0x0000000904047c20 */ /* 0x004fe20008400000 */
[----:B----4-:R-:W-:Y:S02]  /*11e0*/  I2FP.F32.U32 R2, UR4 ;  /* 0x0000000400027c45 */ /* 0x010fe40008201000 */
[----:B------:R-:W-:-:S05]  /*11f0*/  CS2R.32 R3, SR_CgaSize ;  /* 0x0000000000037805 */ /* 0x000fca0000008a00 */
[----:B------:R-:W-:-:S06]  /*1200*/  IMAD R3, R3, -0xa0, RZ ;  /* 0xffffff6003037824 */ /* 0x000fcc00078e02ff */
[----:B------:R-:W2:Y:S01]  /*1210*/  LDC R3, c[0x0][R3+0x2a4] ;  /* 0x0000a90003037b82 */ /* 0x000ea20000000800 */
[----:B------:R-:W4:Y:S01]  /*1220*/  F2I.U32.TRUNC.NTZ R96, R4 ;  /* 0x0000000400607305 */ /* 0x000f22000020f000 */
[----:B------:R-:W-:Y:S01]  /*1230*/  MOV R20, UR4 ;  /* 0x0000000400147c02 */ /* 0x000fe20008000f00 */
[----:B---3--:R-:W-:-:S05]  /*1240*/  FMUL R2, R2, UR7 ;  /* 0x0000000702027c20 */ /* 0x008fca0008400000 */
[----:B------:R-:W-:Y:S01]  /*1250*/  BAR.SYNC.DEFER_BLOCKING 0x0 ;  /* 0x0000000000007b1d */ /* 0x000fe20000010000 */
[----:B------:R-:W-:-:S05]  /*1260*/  ISETP.GE.AND P0, PT, R9, 0x1, PT ;  /* 0x000000010900780c */ /* 0x000fca0003f06270 */
[----:B------:R-:W3:Y:S02]  /*1270*/  F2I.U32.TRUNC.NTZ R94, R2 ;  /* 0x00000002005e7305 */ /* 0x000ee4000020f000 */
[----:B------:R-:W2:Y:S01]  /*1280*/  S2UR UR36, SR_CTAID.Z ;  /* 0x00000000002479c3 */ /* 0x000ea20000002700 */
[----:B----4-:R-:W-:-:S05]  /*1290*/  IADD3 R96, PT, PT, -R96, RZ, RZ ;  /* 0x000000ff60607210 */ /* 0x010fca0007ffe1ff */
[----:B-1----:R-:W-:Y:S01]  /*12a0*/  IMAD R96, R5, R96, UR5 ;  /* 0x0000000505607e24 */ /* 0x002fe2000f8e0260 */
[----:B---3--:R-:W-:-:S05]  /*12b0*/  IADD3 R94, PT, PT, -R94, RZ, RZ ;  /* 0x000000ff5e5e7210 */ /* 0x008fca0007ffe1ff */
[----:B--2---:R-:W-:Y:S01]  /*12c0*/  IMAD R94, R3, R94, UR4 ;  /* 0x00000004035e7e24 */ /* 0x004fe2000f8e025e */
[----:B------:R-:W-:Y:S06]  /*12d0*/  @!P0 BRA `(.L_x_16) ;  /* 0x0000000000b88947 */ /* 0x000fec0003800000 */
[----:B------:R-:W1:Y:S01]  /*12e0*/  LDC.64 R4, c[0x0][0xb18] ;  /* 0x0002c600ff047b82 */ /* 0x000e620000000a00 */
[----:B------:R-:W-:-:S07]  /*12f0*/  ISETP.NE.AND P0, PT, R9, 0x1, PT ;  /* 0x000000010900780c */ /* 0x000fce0003f05270 */
[----:B------:R-:W2:Y:S08]  /*1300*/  LDC R10, c[0x0][0xb0c] ;  /* 0x0002c300ff0a7b82 */ /* 0x000eb00000000800 */
[----:B------:R-:W3:Y:S08]  /*1310*/  LDC R11, c[0x0][0x370] ;  /* 0x0000dc00ff0b7b82 */ /* 0x000ef00000000800 */
[----:B------:R-:W4:Y:S01]  /*1320*/  LDC R12, c[0x0][0x374] ;  /* 0x0000dd00ff0c7b82 */ /* 0x000f220000000800 */
[----:B-1----:R-:W-:-:S07]  /*1330*/  ISETP.NE.AND P1, PT, R4, 0x1, PT ;  /* 0x000000010400780c */ /* 0x002fce0003f25270 */
[----:B------:R-:W3:Y:S01]  /*1340*/  LDC.64 R6, c[0x0][0xb10] ;  /* 0x0002c400ff067b82 */ /* 0x000ee20000000a00 */
[----:B--2---:R-:W-:-:S07]  /*1350*/  ISETP.NE.AND P2, PT, R10, 0x1, PT ;  /* 0x000000010a00780c */ /* 0x004fce0003f45270 */
[----:B------:R-:W1:Y:S08]  /*1360*/  LDC R8, c[0x0][0xb20] ;  /* 0x0002c800ff087b82 */ /* 0x000e700000000800 */
[----:B------:R-:W2:Y:S01]  /*1370*/  LDC.64 R2, c[0x0][0xb28] ;  /* 0x0002ca00ff027b82 */ /* 0x000ea20000000a00 */
[----:B----4-:R-:W-:-:S04]  /*1380*/  IMAD.HI.U32 R13, R12, R5, RZ ;  /* 0x000000050c0d7227 */ /* 0x010fc800078e00ff */
[----:B------:R-:W-:-:S04]  /*1390*/  IMAD.HI.U32 R5, R20, R5, RZ ;  /* 0x0000000514057227 */ /* 0x000fc800078e00ff */
[----:B---3--:R-:W-:-:S04]  /*13a0*/  IMAD.HI.U32 R14, R11, R6, RZ ;  /* 0x000000060b0e7227 */ /* 0x008fc800078e00ff */
[C---:B------:R-:W-:Y:S01]  /*13b0*/  IMAD.HI.U32 R16, R21.reuse, R6, RZ ;  /* 0x0000000615107227 */ /* 0x040fe200078e00ff */
[-C--:B------:R-:W-:Y:S02]  /*13c0*/  @P2 SHF.R.U32.HI R11, RZ, R7.reuse, R14 ;  /* 0x00000007ff0b2219 */ /* 0x080fe4000001160e */
[-C--:B-1----:R-:W-:Y:S02]  /*13d0*/  @P1 SHF.R.U32.HI R12, RZ, R8.reuse, R13 ;  /* 0x00000008ff0c1219 */ /* 0x082fe4000001160d */
[----:B------:R-:W-:Y:S02]  /*13e0*/  SHF.R.U32.HI R5, RZ, R8, R5 ;  /* 0x00000008ff057219 */ /* 0x000fe40000011605 */
[----:B------:R-:W-:Y:S02]  /*13f0*/  SHF.R.U32.HI R16, RZ, R7, R16 ;  /* 0x00000007ff107219 */ /* 0x000fe40000011610 */
[----:B------:R-:W-:Y:S01]  /*1400*/  SEL R5, R20, R5, !P1 ;  /* 0x0000000514057207 */ /* 0x000fe20004800000 */
[----:B--2---:R-:W-:Y:S01]  /*1410*/  IMAD.HI.U32 R14, R12, R2, RZ ;  /* 0x000000020c0e7227 */ /* 0x004fe200078e00ff */
[----:B------:R-:W-:-:S02]  /*1420*/  SEL R7, R21, R16, !P2 ;  /* 0x0000001015077207 */ /* 0x000fc40005000000 */
[----:B------:R-:W-:Y:S01]  /*1430*/  IADD3 R13, PT, PT, -R5, RZ, RZ ;  /* 0x000000ff050d7210 */ /* 0x000fe20007ffe1ff */
[----:B------:R-:W-:Y:S01]  /*1440*/  IMAD.HI.U32 R6, R11, R2, RZ ;  /* 0x000000020b067227 */ /* 0x000fe200078e00ff */
[----:B------:R-:W-:-:S03]  /*1450*/  @P0 SHF.R.U32.HI R12, RZ, R3, R14 ;  /* 0x00000003ff0c0219 */ /* 0x000fc6000001160e */
[----:B------:R-:W-:Y:S01]  /*1460*/  IMAD R13, R4, R13, R20 ;  /* 0x0000000d040d7224 */ /* 0x000fe200078e0214 */
[----:B------:R-:W-:Y:S01]  /*1470*/  @P0 SHF.R.U32.HI R11, RZ, R3, R6 ;  /* 0x00000003ff0b0219 */ /* 0x000fe20000011606 */
[----:B------:R-:W-:-:S04]  /*1480*/  IMAD R12, R12, R9, RZ ;  /* 0x000000090c0c7224 */ /* 0x000fc800078e02ff */
[----:B------:R-:W-:Y:S01]  /*1490*/  IMAD R6, R11, R9, RZ ;  /* 0x000000090b067224 */ /* 0x000fe200078e02ff */
[----:B------:R-:W-:-:S04]  /*14a0*/  ISETP.GE.AND P1, PT, R5, R12, PT ;  /* 0x0000000c0500720c */ /* 0x000fc80003f26270 */
[----:B------:R-:W-:Y:S01]  /*14b0*/  ISETP.GE.OR P1, PT, R7, R6, P1 ;  /* 0x000000060700720c */ /* 0x000fe20000f26670 */
[----:B------:R-:W-:-:S05]  /*14c0*/  IMAD.HI.U32 R6, R5, R2, RZ ;  /* 0x0000000205067227 */ /* 0x000fca00078e00ff */
[----:B------:R-:W-:-:S04]  /*14d0*/  SHF.R.U32.HI R6, RZ, R3, R6 ;  /* 0x00000003ff067219 */ /* 0x000fc80000011606 */
[----:B------:R-:W-:-:S03]  /*14e0*/  SEL R6, R5, R6, !P0 ;  /* 0x0000000605067207 */ /* 0x000fc60004000000 */
[----:B------:R-:W-:Y:S01]  /*14f0*/  @!P1 IMAD.HI.U32 R8, R7, R2, RZ ;  /* 0x0000000207089227 */ /* 0x000fe200078e00ff */
[----:B------:R-:W-:-:S04]  /*1500*/  IADD3 R2, PT, PT, -R6, RZ, RZ ;  /* 0x000000ff06027210 */ /* 0x000fc80007ffe1ff */
[----:B------:R-:W-:Y:S01]  /*1510*/  @!P1 SHF.R.U32.HI R8, RZ, R3, R8 ;  /* 0x00000003ff089219 */ /* 0x000fe20000011608 */
[----:B------:R-:W-:-:S03]  /*1520*/  IMAD R2, R9, R2, R5 ;  /* 0x0000000209027224 */ /* 0x000fc600078e0205 */
[----:B------:R-:W-:-:S05]  /*1530*/  @!P1 SEL R3, R7, R8, !P0 ;  /* 0x0000000807039207 */ /* 0x000fca0004000000 */
[--C-:B------:R-:W-:Y:S02]  /*1540*/  @!P1 IMAD.IADD R6, R6, 0x1, -R3.reuse ;  /* 0x0000000106069824 */ /* 0x100fe400078e0a03 */
[----:B------:R-:W-:Y:S01]  /*1550*/  @!P1 IMAD R3, R2, R11, R3 ;  /* 0x0000000b02039224 */ /* 0x000fe200078e0203 */
[----:B------:R-:W-:Y:S01]  /*1560*/  IADD3 R2, PT, PT, -R7, RZ, RZ ;  /* 0x000000ff07027210 */ /* 0x000fe20007ffe1ff */
[----:B------:R-:W-:Y:S02]  /*1570*/  @!P1 IMAD R5, R6, R9, R7 ;  /* 0x0000000906059224 */ /* 0x000fe400078e0207 */
[----:B------:R-:W-:Y:S02]  /*1580*/  @!P1 IMAD.MOV.U32 R7, RZ, RZ, R3 ;  /* 0x000000ffff079224 */ /* 0x000fe400078e0003 */
[----:B------:R-:W-:Y:S02]  /*1590*/  IMAD R2, R10, R2, R21 ;  /* 0x000000020a027224 */ /* 0x000fe400078e0215 */
[----:B------:R-:W-:-:S02]  /*15a0*/  IMAD R20, R5, R4, R13 ;  /* 0x0000000405147224 */ /* 0x000fc400078e020d */
[----:B------:R-:W-:Y:S02]  /*15b0*/  IMAD R21, R7, R10, R2 ;  /* 0x0000000a07157224 */ /* 0x000fe400078e0202 */
.L_x_16:
[----:B------:R-:W1:Y:S01]  /*15c0*/  LDCU UR4, c[0x0][0xb30] ;  /* 0x00016600ff0477ac */ /* 0x000e620008000800 */
[----:B------:R-:W2:Y:S08]  /*15d0*/  S2UR UR37, SR_CgaCtaId ;  /* 0x00000000002579c3 */ /* 0x000eb00000008800 */
[----:B------:R-:W3:Y:S01]  /*15e0*/  LDC R40, c[0x0][0xb24] ;  /* 0x0002c900ff287b82 */ /* 0x000ee20000000800 */
[----:B-1----:R-:W-:-:S09]  /*15f0*/  UISETP.NE.AND UP1, UPT, UR4, 0x1, UPT ;  /* 0x000000010400788c */ /* 0x002fd2000bf25270 */
[----:B--2---:R-:W-:Y:S05]  /*1600*/  BRA.U UP1, `(.L_x_17) ;  /* 0x0000000101407547 */ /* 0x004fea000b800000 */
[----:B------:R-:W1:Y:S08]  /*1610*/  LDC.64 R4, c[0x0][0xb10] ;  /* 0x0002c400ff047b82 */ /* 0x000e700000000a00 */
[----:B------:R-:W2:Y:S08]  /*1620*/  LDC.64 R2, c[0x0][0xb18] ;  /* 0x0002c600ff027b82 */ /* 0x000eb00000000a00 */
[----:B------:R-:W4:Y:S08]  /*1630*/  LDC R6, c[0x0][0xb20] ;  /* 0x0002c800ff067b82 */ /* 0x000f300000000800 */
[----:B------:R-:W3:Y:S01]  /*1640*/  LDC R8, c[0x0][0xb0c] ;  /* 0x0002c300ff087b82 */ /* 0x000ee20000000800 */
[----:B-1----:R-:W-:-:S05]  /*1650*/  IMAD.HI.U32 R4, R21, R4, RZ ;  /* 0x0000000415047227 */ /* 0x002fca00078e00ff */
[----:B------:R-:W-:Y:S01]  /*1660*/  SHF.R.U32.HI R4, RZ, R5, R4 ;  /* 0x00000005ff047219 */ /* 0x000fe20000011604 */
[----:B--2---:R-:W-:Y:S01]  /*1670*/  IMAD.HI.U32 R3, R20, R3, RZ ;  /* 0x0000000314037227 */ /* 0x004fe200078e00ff */
[----:B------:R-:W-:-:S04]  /*1680*/  ISETP.NE.AND P0, PT, R2, 0x1, PT ;  /* 0x000000010200780c */ /* 0x000fc80003f05270 */
[----:B----4-:R-:W-:-:S04]  /*1690*/  SHF.R.U32.HI R3, RZ, R6, R3 ;  /* 0x00000006ff037219 */ /* 0x010fc80000011603 */
[----:B------:R-:W-:Y:S02]  /*16a0*/  SEL R3, R20, R3, !P0 ;  /* 0x0000000314037207 */ /* 0x000fe40004000000 */
[----:B---3--:R-:W-:-:S04]  /*16b0*/  ISETP.NE.AND P1, PT, R8, 0x1, PT ;  /* 0x000000010800780c */ /* 0x008fc80003f25270 */
[----:B------:R-:W-:-:S05]  /*16c0*/  SEL R4, R21, R4, !P1 ;  /* 0x0000000415047207 */ /* 0x000fca0004800000 */
[----:B------:R-:W-:Y:S02]  /*16d0*/  IMAD.IADD R5, R3, 0x1, -R4 ;  /* 0x0000000103057824 */ /* 0x000fe400078e0a04 */
[----:B------:R-:W-:Y:S02]  /*16e0*/  IMAD.IADD R3, R4, 0x1, -R3 ;  /* 0x0000000104037824 */ /* 0x000fe400078e0a03 */
[----:B------:R-:W-:Y:S02]  /*16f0*/  IMAD R21, R5, R8, R21 ;  /* 0x0000000805157224 */ /* 0x000fe400078e0215 */
[----:B------:R-:W-:-:S07]  /*1700*/  IMAD R20, R3, R2, R20 ;  /* 0x0000000203147224 */ /* 0x000fce00078e0214 */
.L_x_17:
[----:B------:R-:W-:Y:S01]  /*1710*/  BAR.SYNC.DEFER_BLOCKING 0x0 ;  /* 0x0000000000007b1d */ /* 0x000fe20000010000 */
[----:B------:R-:W-:Y:S01]  /*1720*/  UISETP.NE.AND UP1, UPT, UR8, 0x2, UPT ;  /* 0x000000020800788c */ /* 0x000fe2000bf25270 */
[----:B------:R-:W-:Y:S02]  /*1730*/  ISETP.NE.OR P5, PT, R0, 0x2, !P5 ;  /* 0x000000020000780c */ /* 0x000fe40006fa5670 */
[----:B------:R-:W-:-:S06]  /*1740*/  LOP3.LUT R2, R108, 0x1f, RZ, 0xc0, !PT ;  /* 0x0000001f6c027812 */ /* 0x000fcc00078ec0ff */
[----:B------:R-:W-:Y:S05]  /*1750*/  BRA.U UP1, `(.L_x_18) ;  /* 0x0000002101987547 */ /* 0x000fea000b800000 */
[----:B------:R-:W1:Y:S01]  /*1760*/  LDCU UR13, c[0x0][0x38c] ;  /* 0x00007180ff0d77ac */ /* 0x000e620008000800 */
[----:B------:R-:W2:Y:S01]  /*1770*/  LDC R9, c[0x0][0x370] ;  /* 0x0000dc00ff097b82 */ /* 0x000ea20000000800 */
[----:B------:R-:W-:Y:S01]  /*1780*/  PLOP3.LUT P1, PT, PT, PT, UP2, 0x80, 0x8 ;  /* 0x000000000008781c */ /* 0x000fe20003f2f028 */
[----:B------:R-:W-:Y:S01]  /*1790*/  HFMA2 R12, -RZ, RZ, 0, 0 ;  /* 0x00000000ff0c7431 */ /* 0x000fe200000001ff */
[----:B------:R-:W-:Y:S01]  /*17a0*/  ISETP.EQ.OR P4, PT, R2, RZ, P5 ;  /* 0x000000ff0200720c */ /* 0x000fe20002f82670 */
[----:B------:R-:W-:Y:S01]  /*17b0*/  IMAD.MOV.U32 R15, RZ, RZ, 0x1 ;  /* 0x00000001ff0f7424 */ /* 0x000fe200078e00ff */
[----:B------:R-:W-:Y:S01]  /*17c0*/  PLOP3.LUT P1, PT, P1, PT, PT, 0x8, 0x80 ;  /* 0x000000000080781c */ /* 0x000fe20000f2e170 */
[----:B------:R-:W-:Y:S01]  /*17d0*/  IMAD.MOV.U32 R14, RZ, RZ, RZ ;  /* 0x000000ffff0e7224 */ /* 0x000fe200078e00ff */
[----:B------:R-:W-:Y:S01]  /*17e0*/  MOV R8, 0x1 ;  /* 0x0000000100087802 */ /* 0x000fe20000000f00 */
[----:B------:R-:W4:Y:S01]  /*17f0*/  LDC R0, c[0x0][0x374] ;  /* 0x0000dd00ff007b82 */ /* 0x000f220000000800 */
[----:B------:R-:W-:Y:S01]  /*1800*/  IMAD.MOV.U32 R10, RZ, RZ, RZ ;  /* 0x000000ffff0a7224 */ /* 0x000fe200078e00ff */
[----:B------:R-:W2:Y:S01]  /*1810*/  LDCU.64 UR22, c[0x0][0x348] ;  /* 0x00006900ff1677ac */ /* 0x000ea20008000a00 */
[----:B------:R-:W-:Y:S01]  /*1820*/  UMOV UR6, URZ ;  /* 0x000000ff00067c82 */ /* 0x000fe20008000000 */
[----:B-1----:R-:W-:-:S04]  /*1830*/  UIADD3 UR5, UPT, UPT, UR13, 0x1f, URZ ;  /* 0x0000001f0d057890 */ /* 0x002fc8000fffe0ff */
[----:B------:R-:W-:-:S04]  /*1840*/  USHF.R.S32.HI UR4, URZ, 0x1f, UR5 ;  /* 0x0000001fff047899 */ /* 0x000fc80008011405 */
[----:B------:R-:W-:-:S04]  /*1850*/  ULEA.HI UR4, UR4, UR5, URZ, 0x5 ;  /* 0x0000000504047291 */ /* 0x000fc8000f8f28ff */
[----:B------:R-:W-:Y:S02]  /*1860*/  USHF.R.S32.HI UR15, URZ, 0x5, UR4 ;  /* 0x00000005ff0f7899 */ /* 0x000fe40008011404 */
[----:B------:R-:W-:Y:S02]  /*1870*/  UIADD3 UR4, UPT, UPT, UR13, -0x1, URZ ;  /* 0xffffffff0d047890 */ /* 0x000fe4000fffe0ff */
[----:B------:R-:W-:Y:S02]  /*1880*/  UISETP.LT.U32.AND UP0, UPT, UR15, 0x22, UPT ;  /* 0x000000220f00788c */ /* 0x000fe4000bf01070 */
[----:B------:R-:W-:Y:S02]  /*1890*/  UISETP.GE.U32.AND UP1, UPT, UR4, -0x3f, UPT ;  /* 0xffffffc10400788c */ /* 0x000fe4000bf26070 */
[----:B------:R-:W-:Y:S02]  /*18a0*/  USEL UR14, UR15, 0x22, UP0 ;  /* 0x000000220f0e7887 */ /* 0x000fe40008000000 */
[----:B------:R-:W-:-:S02]  /*18b0*/  UIADD3 UR13, UPT, UPT, UR13, 0x3e, URZ ;  /* 0x0000003e0d0d7890 */ /* 0x000fc4000fffe0ff */
[----:B------:R-:W-:Y:S02]  /*18c0*/  UIADD3 UR5, UPT, UPT, UR14, -0x1, URZ ;  /* 0xffffffff0e057890 */ /* 0x000fe4000fffe0ff */
[----:B------:R-:W-:-:S03]  /*18d0*/  UIADD3 UR7, UPT, UPT, UR15, -UR14, URZ ;  /* 0x8000000e0f077290 */ /* 0x000fc6000fffe0ff */
[----:B------:R-:W-:-:S04]  /*18e0*/  @UP1 UIADD3 UR5, UPT, UPT, UR14, URZ, URZ ;  /* 0x000000ff0e051290 */ /* 0x000fc8000fffe0ff */
[----:B--2---:R-:W-:-:S12]  /*18f0*/  UIADD3 UR5, UPT, UPT, UR5, 0x1, URZ ;  /* 0x0000000105057890 */ /* 0x004fd8000fffe0ff */
.L_x_36:
[----:B------:R-:W-:Y:S01]  /*1900*/  UISETP.NE.AND UP0, UPT, UR37, URZ, UPT ;  /* 0x000000ff2500728c */ /* 0x000fe2000bf05270 */
[----:B------:R-:W1:Y:S08]  /*1910*/  S2UR UR37, SR_CgaCtaId ;  /* 0x00000000002579c3 */ /* 0x000e700000008800 */
[----:B------:R-:W-:Y:S05]  /*1920*/  BRA.U UP0, `(.L_x_19) ;  /* 0x0000000100347547 */ /* 0x000fea000b800000 */
[----:B------:R-:W2:Y:S01]  /*1930*/  S2R R2, SR_CgaCtaId ;  /* 0x0000000000027919 */ /* 0x000ea20000008800 */
[----:B------:R-:W-:-:S04]  /*1940*/  MOV R3, 0x400 ;  /* 0x0000040000037802 */ /* 0x000fc80000000f00 */
[----:B--2---:R-:W-:Y:S02]  /*1950*/  LEA R3, R2, R3, 0x18 ;  /* 0x0000000302037211 */ /* 0x004fe400078ec0ff */
[----:B------:R-:W-:-:S03]  /*1960*/  SHF.L.U32 R2, R8, 0x1f, RZ ;  /* 0x0000001f08027819 */ /* 0x000fc600000006ff */
[----:B------:R-:W-:-:S04]  /*1970*/  IMAD R3, R10, 0x8, R3 ;  /* 0x000000080a037824 */ /* 0x000fc800078e0203 */
[----:B------:R-:W2:Y:S02]  /*1980*/  SYNCS.PHASECHK.TRANS64.TRYWAIT P0, [R3+URZ+0x2c0], R2 ;  /* 0x0002c002030075a7 */ /* 0x000ea400080011ff */
[----:B--2---:R-:W-:Y:S05]  /*1990*/  @!P0 BRA `(.L_x_20) ;  /* 0x0000006800e08947 */ /* 0x004fea0003800000 */
.L_x_136:
[----:B------:R-:W-:Y:S01]  /*19a0*/  VIADD R10, R10, 0x1 ;  /* 0x000000010a0a7836 */ /* 0x000fe20000000000 */
[----:B------:R2:W-:Y:S04]  /*19b0*/  SYNCS.ARRIVE.TRANS64.A1T0 RZ, [R3+URZ+0x2b0], RZ ;  /* 0x0002b0ff03ff79a7 */ /* 0x0005e800081000ff */
[----:B------:R-:W-:-:S04]  /*19c0*/  ISETP.NE.AND P0, PT, R10, 0x2, PT ;  /* 0x000000020a00780c */ /* 0x000fc80003f05270 */
[----:B------:R-:W-:Y:S02]  /*19d0*/  SEL R10, R10, RZ, P0 ;  /* 0x000000ff0a0a7207 */ /* 0x000fe40000000000 */
[----:B--2---:R-:W-:-:S04]  /*19e0*/  SEL R3, RZ, 0x1, P0 ;  /* 0x00000001ff037807 */ /* 0x004fc80000000000 */
[----:B------:R-:W-:-:S07]  /*19f0*/  LOP3.LUT R8, R8, R3, RZ, 0x3c, !PT ;  /* 0x0000000308087212 */ /* 0x000fce00078e3cff */
.L_x_19:
[----:B------:R-:W-:Y:S01]  /*1a00*/  UMOV UR4, 0x400 ;  /* 0x0000040000047882 */ /* 0x000fe20000000000 */
[----:B------:R-:W-:Y:S01]  /*1a10*/  SHF.L.U32 R2, R15, 0x1f, RZ ;  /* 0x0000001f0f027819 */ /* 0x000fe200000006ff */
[----:B-1----:R-:W-:Y:S01]  /*1a20*/  ULEA UR4, UR37, UR4, 0x18 ;  /* 0x0000000425047291 */ /* 0x002fe2000f8ec0ff */
[----:B------:R-:W-:Y:S01]  /*1a30*/  R2UR UR35, R21 ;  /* 0x00000000152372ca */ /* 0x000fe200000e0000 */
[----:B------:R-:W-:Y:S01]  /*1a40*/  UISETP.GE.U32.AND UP0, UPT, UR13, 0x3f, UPT ;  /* 0x0000003f0d00788c */ /* 0x000fe2000bf06070 */
[----:B------:R-:W-:Y:S01]  /*1a50*/  R2UR UR11, R20 ;  /* 0x00000000140b72ca */ /* 0x000fe200000e0000 */
[----:B------:R-:W-:Y:S01]  /*1a60*/  ULEA UR8, UR6, UR4, 0x3 ;  /* 0x0000000406087291 */ /* 0x000fe2000f8e18ff */
[----:B------:R-:W-:-:S08]  /*1a70*/  UMOV UR24, URZ ;  /* 0x000000ff00187c82 */ /* 0x000fd00008000000 */
[----:B------:R1:W2:Y:S01]  /*1a80*/  SYNCS.PHASECHK.TRANS64.TRYWAIT P0, [UR8+0x110], R2 ;  /* 0x00011002ff0075a7 */ /* 0x0002a20008001108 */
[----:B------:R-:W-:Y:S02]  /*1a90*/  USHF.L.U32 UR35, UR35, 0x6, URZ ;  /* 0x0000000623237899 */ /* 0x000fe400080006ff */
[----:B------:R-:W-:Y:S01]  /*1aa0*/  USHF.L.U32 UR11, UR11, 0x7, URZ ;  /* 0x000000070b0b7899 */ /* 0x000fe200080006ff */
[----:B------:R-:W-:Y:S11]  /*1ab0*/  BRA.U !UP0, `(.L_x_21) ;  /* 0x0000000108a87547 */ /* 0x000ff6000b800000 */
[----:B------:R-:W-:Y:S01]  /*1ac0*/  UMOV UR16, URZ ;  /* 0x000000ff00107c82 */ /* 0x000fe20008000000 */
[----:B------:R-:W-:-:S05]  /*1ad0*/  UMOV UR17, UR6 ;  /* 0x0000000600117c82 */ /* 0x000fca0008000000 */
.L_x_26:
[----:B-1----:R-:W-:Y:S01]  /*1ae0*/  ULEA UR33, UR17, UR4, 0x3 ;  /* 0x0000000411217291 */ /* 0x002fe2000f8e18ff */
[----:B--2---:R-:W-:Y:S01]  /*1af0*/  @!P5 MOV R3, 0x1800 ;  /* 0x000018000003d802 */ /* 0x004fe20000000f00 */
[----:B--2---:R-:W-:Y:S10]  /*1b00*/  @P0 BRA `(.L_x_22) ;  /* 0x00000000000c0947 */ /* 0x004ff40003800000 */
[----:B------:R-:W-:-:S04]  /*1b10*/  SHF.L.U32 R5, R15, 0x1f, RZ ;  /* 0x0000001f0f057819 */ /* 0x000fc800000006ff */
[----:B------:R-:W2:Y:S02]  /*1b20*/  SYNCS.PHASECHK.TRANS64.TRYWAIT P0, [UR33+0x110], R5 ;  /* 0x00011005ff0075a7 */ /* 0x000ea40008001121 */
[----:B--2---:R-:W-:Y:S05]  /*1b30*/  @!P0 BRA `(.L_x_23) ;  /* 0x00000068008c8947 */ /* 0x004fea0003800000 */
.L_x_22:
[----:B------:R2:W-:Y:S01]  /*1b40*/  @!P5 SYNCS.ARRIVE.TRANS64 RZ, [UR33], R3 ;  /* 0x00000003ffffd9a7 */ /* 0x0005e20008000021 */
[----:B------:R-:W-:Y:S04]  /*1b50*/  BSSY.RECONVERGENT B0, `(.L_x_24) ;  /* 0x0000003000007945 */ /* 0x000fe80003800200 */
[----:B------:R-:W-:Y:S05]  /*1b60*/  @P4 BRA `(.L_x_25) ;  /* 0x0000000000044947 */ /* 0x000fea0003800000 */
[----:B------:R-:W-:Y:S05]  /*1b70*/  BPT.TRAP 0x1 ;  /* 0x000000040000795c */ /* 0x000fea0000300000 */
.L_x_25:
[----:B------:R-:W-:Y:S05]  /*1b80*/  BSYNC.RECONVERGENT B0 ;  /* 0x0000000000007941 */ /* 0x000fea0003800200 */
.L_x_24:
[----:B------:R-:W-:Y:S02]  /*1b90*/  UIADD3 UR6, UPT, UPT, UR17, 0x1, URZ ;  /* 0x0000000111067890 */ /* 0x000fe4000fffe0ff */
[----:B------:R-:W-:Y:S02]  /*1ba0*/  ULEA UR32, UR17, UR4, 0xb ;  /* 0x0000000411207291 */ /* 0x000fe4000f8e58ff */
[----:B------:R-:W-:Y:S02]  /*1bb0*/  UISETP.NE.AND UP0, UPT, UR6, 0x22, UPT ;  /* 0x000000220600788c */ /* 0x000fe4000bf05270 */
[----:B------:R-:W-:Y:S02]  /*1bc0*/  UIADD3 UR26, UP1, UPT, UR22, 0x80, URZ ;  /* 0x00000080161a7890 */ /* 0x000fe4000ff3e0ff */
[----:B------:R-:W-:Y:S02]  /*1bd0*/  USEL UR9, URZ, 0x1, UP0 ;  /* 0x00000001ff097887 */ /* 0x000fe40008000000 */
[----:B------:R-:W-:-:S02]  /*1be0*/  USEL UR6, UR6, URZ, UP0 ;  /* 0x000000ff06067287 */ /* 0x000fc40008000000 */
[----:B------:R-:W-:Y:S02]  /*1bf0*/  UIADD3 UR20, UP0, UPT, UR22, 0x180, URZ ;  /* 0x0000018016147890 */ /* 0x000fe4000ff1e0ff */
[----:B------:R-:W-:Y:S01]  /*1c00*/  ULEA UR8, UR6, UR4, 0x3 ;  /* 0x0000000406087291 */ /* 0x000fe2000f8e18ff */
[----:B------:R-:W-:Y:S01]  /*1c10*/  LOP3.LUT R15, R15, UR9, RZ, 0x3c, !PT ;  /* 0x000000090f0f7c12 */ /* 0x000fe2000f8e3cff */
[----:B------:R-:W-:Y:S02]  /*1c20*/  USHF.L.U32 UR34, UR16, 0x5, URZ ;  /* 0x0000000510227899 */ /* 0x000fe400080006ff */
[----:B------:R-:W-:Y:S01]  /*1c30*/  UIADD3.X UR27, UPT, UPT, URZ, UR23, URZ, UP1, !UPT ;  /* 0x00000017ff1b7290 */ /* 0x000fe20008ffe4ff */
[----:B-1----:R-:W-:Y:S01]  /*1c40*/  SHF.L.U32 R2, R15, 0x1f, RZ ;  /* 0x0000001f0f027819 */ /* 0x002fe200000006ff */
[----:B------:R-:W-:Y:S02]  /*1c50*/  UIADD3 UR32, UPT, UPT, UR32, 0x4600, URZ ;  /* 0x0000460020207890 */ /* 0x000fe4000fffe0ff */
[----:B------:R-:W-:Y:S01]  /*1c60*/  UIADD3.X UR21, UPT, UPT, URZ, UR23, URZ, UP0, !UPT ;  /* 0x00000017ff157290 */ /* 0x000fe200087fe4ff */
[----:B------:R1:W1:Y:S01]  /*1c70*/  SYNCS.PHASECHK.TRANS64.TRYWAIT P0, [UR8+0x110], R2 ;  /* 0x00011002ff0075a7 */ /* 0x0002620008001108 */
[----:B------:R-:W-:Y:S01]  /*1c80*/  ULEA UR8, UR17, UR4, 0xc ;  /* 0x0000000411087291 */ /* 0x000fe2000f8e60ff */
[----:B------:R-:W-:Y:S01]  /*1c90*/  UMOV UR18, 0x0 ;  /* 0x0000000000127882 */ /* 0x000fe20000000000 */
[----:B------:R-:W-:-:S02]  /*1ca0*/  UMOV UR19, 0x10000000 ;  /* 0x1000000000137882 */ /* 0x000fc40000000000 */
[----:B------:R-:W-:Y:S01]  /*1cb0*/  UIADD3 UR8, UPT, UPT, UR8, 0x15600, URZ ;  /* 0x0001560008087890 */ /* 0x000fe2000fffe0ff */
[----:B------:R1:W-:Y:S01]  /*1cc0*/  UTMALDG.3D [UR32], [UR26], desc[UR18] ;  /* 0x000012201a0075b4 */ /* 0x0003e20008011000 */
[----:B------:R-:W-:Y:S01]  /*1cd0*/  UMOV UR12, UR36 ;  /* 0x00000024000c7c82 */ /* 0x000fe20008000000 */
[----:B------:R-:W-:Y:S01]  /*1ce0*/  UMOV UR9, UR33 ;  /* 0x0000002100097c82 */ /* 0x000fe20008000000 */
[----:B------:R-:W-:Y:S01]  /*1cf0*/  UMOV UR10, UR34 ;  /* 0x00000022000a7c82 */ /* 0x000fe20008000000 */
[----:B------:R-:W-:Y:S01]  /*1d00*/  UIADD3 UR16, UPT, UPT, UR16, 0x1, URZ ;  /* 0x0000000110107890 */ /* 0x000fe2000fffe0ff */
[----:B------:R-:W-:Y:S01]  /*1d10*/  UMOV UR24, UR5 ;  /* 0x0000000500187c82 */ /* 0x000fe20008000000 */
[----:B------:R-:W-:Y:S02]  /*1d20*/  UMOV UR17, UR6 ;  /* 0x0000000600117c82 */ /* 0x000fe40008000000 */
[----:B------:R1:W-:Y:S01]  /*1d30*/  UTMALDG.3D [UR8], [UR20], desc[UR18] ;  /* 0x00001208140075b4 */ /* 0x0003e20008011000 */
[----:B------:R-:W-:-:S09]  /*1d40*/  UISETP.NE.AND UP0, UPT, UR16, UR5, UPT ;  /* 0x000000051000728c */ /* 0x000fd2000bf05270 */
[----:B------:R-:W-:Y:S05]  /*1d50*/  BRA.U UP0, `(.L_x_26) ;  /* 0xfffffffd00607547 */ /* 0x000fea000b83ffff */
.L_x_21:
[----:B-1----:R-:W-:Y:S01]  /*1d60*/  ULEA UR8, UR6, UR4, 0x3 ;  /* 0x0000000406087291 */ /* 0x002fe2000f8e18ff */
[----:B------:R-:W-:Y:S01]  /*1d70*/  SHF.L.U32 R2, R15, 0x1f, RZ ;  /* 0x0000001f0f027819 */ /* 0x000fe200000006ff */
[----:B------:R-:W-:Y:S01]  /*1d80*/  @!P1 SYNCS.ARRIVE.TRANS64.A1T0 RZ, [UR4+0x248], RZ ;  /* 0x000248ffffff99a7 */ /* 0x000fe20008100004 */
[----:B------:R-:W-:-:S06]  /*1d90*/  UISETP.GT.AND UP0, UPT, UR15, UR14, UPT ;  /* 0x0000000e0f00728c */ /* 0x000fcc000bf04270 */
[----:B--2---:R1:W2:Y:S03]  /*1da0*/  SYNCS.PHASECHK.TRANS64.TRYWAIT P0, [UR8+0x110], R2 ;  /* 0x00011002ff0075a7 */ /* 0x0042a60008001108 */
[----:B------:R-:W-:Y:S05]  /*1db0*/  BRA.U !UP0, `(.L_x_27) ;  /* 0x0000000108ac7547 */ /* 0x000fea000b800000 */
[----:B------:R-:W-:Y:S01]  /*1dc0*/  UIADD3 UR21, UPT, UPT, UR7, UR24, URZ ;  /* 0x0000001807157290 */ /* 0x000fe2000fffe0ff */
[----:B------:R-:W-:-:S11]  /*1dd0*/  UMOV UR25, UR6 ;  /* 0x0000000600197c82 */ /* 0x000fd60008000000 */
.L_x_32:
[----:B-1----:R-:W-:Y:S01]  /*1de0*/  ULEA UR17, UR25, UR4, 0x3 ;  /* 0x0000000419117291 */ /* 0x002fe2000f8e18ff */
[----:B--2---:R-:W-:Y:S01]  /*1df0*/  @!P5 MOV R3, 0x1800 ;  /* 0x000018000003d802 */ /* 0x004fe20000000f00 */
[----:B--2---:R-:W-:Y:S10]  /*1e00*/  @P0 BRA `(.L_x_28) ;  /* 0x00000000000c0947 */ /* 0x004ff40003800000 */
[----:B------:R-:W-:-:S04]  /*1e10*/  SHF.L.U32 R5, R15, 0x1f, RZ ;  /* 0x0000001f0f057819 */ /* 0x000fc800000006ff */
[----:B------:R-:W2:Y:S02]  /*1e20*/  SYNCS.PHASECHK.TRANS64.TRYWAIT P0, [UR17+0x110], R5 ;  /* 0x00011005ff0075a7 */ /* 0x000ea40008001111 */
[----:B--2---:R-:W-:Y:S05]  /*1e30*/  @!P0 BRA `(.L_x_29) ;  /* 0x0000006400e48947 */ /* 0x004fea0003800000 */
.L_x_28:
[----:B------:R2:W-:Y:S01]  /*1e40*/  @!P5 SYNCS.ARRIVE.TRANS64 RZ, [UR17], R3 ;  /* 0x00000003ffffd9a7 */ /* 0x0005e20008000011 */
[----:B------:R-:W-:Y:S04]  /*1e50*/  BSSY.RECONVERGENT B0, `(.L_x_30) ;  /* 0x0000003000007945 */ /* 0x000fe80003800200 */
[----:B------:R-:W-:Y:S05]  /*1e60*/  @P4 BRA `(.L_x_31) ;  /* 0x0000000000044947 */ /* 0x000fea0003800000 */
[----:B------:R-:W-:Y:S05]  /*1e70*/  BPT.TRAP 0x1 ;  /* 0x000000040000795c */ /* 0x000fea0000300000 */
.L_x_31:
[----:B------:R-:W-:Y:S05]  /*1e80*/  BSYNC.RECONVERGENT B0 ;  /* 0x0000000000007941 */ /* 0x000fea0003800200 */
.L_x_30:
        /* <DEDUP_REMOVED lines=10> */
[----:B------:R-:W-:Y:S01]  /*1f30*/  UIADD3 UR16, UPT, UPT, UR16, 0x4600, URZ ;  /* 0x0000460010107890 */ /* 0x000fe2000fffe0ff */
[----:B-1----:R-:W-:Y:S01]  /*1f40*/  SHF.L.U32 R2, R15, 0x1f, RZ ;  /* 0x0000001f0f027819 */ /* 0x002fe200000006ff */
[----:B------:R-:W-:Y:S02]  /*1f50*/  UIADD3.X UR31, UPT, UPT, URZ, UR23, URZ, UP1, !UPT ;  /* 0x00000017ff1f7290 */ /* 0x000fe40008ffe4ff */
[----:B------:R-:W-:Y:S01]  /*1f60*/  UIADD3.X UR29, UPT, UPT, URZ, UR23, URZ, UP0, !UPT ;  /* 0x00000017ff1d7290 */ /* 0x000fe200087fe4ff */
[----:B------:R1:W1:Y:S01]  /*1f70*/  SYNCS.PHASECHK.TRANS64.TRYWAIT P0, [UR8+0x110], R2 ;  /* 0x00011002ff0075a7 */ /* 0x0002620008001108 */
[----:B------:R-:W-:Y:S01]  /*1f80*/  ULEA UR8, UR25, UR4, 0xc ;  /* 0x0000000419087291 */ /* 0x000fe2000f8e60ff */
[----:B------:R-:W-:Y:S01]  /*1f90*/  UMOV UR26, 0x0 ;  /* 0x00000000001a7882 */ /* 0x000fe20000000000 */
[----:B------:R-:W-:-:S02]  /*1fa0*/  UMOV UR27, 0x10000000 ;  /* 0x10000000001b7882 */ /* 0x000fc40000000000 */
[----:B------:R-:W-:Y:S01]  /*1fb0*/  UIADD3 UR8, UPT, UPT, UR8, 0x15600, URZ ;  /* 0x0001560008087890 */ /* 0x000fe2000fffe0ff */
[----:B------:R-:W-:Y:S01]  /*1fc0*/  UMOV UR19, UR35 ;  /* 0x0000002300137c82 */ /* 0x000fe20008000000 */
[----:B------:R-:W-:Y:S01]  /*1fd0*/  UMOV UR20, UR36 ;  /* 0x0000002400147c82 */ /* 0x000fe20008000000 */
[----:B------:R-:W-:Y:S01]  /*1fe0*/  UMOV UR12, UR36 ;  /* 0x00000024000c7c82 */ /* 0x000fe20008000000 */
[----:B------:R-:W-:Y:S01]  /*1ff0*/  UMOV UR9, UR17 ;  /* 0x0000001100097c82 */ /* 0x000fe20008000000 */
[----:B------:R-:W-:Y:S01]  /*2000*/  UMOV UR10, UR18 ;  /* 0x00000012000a7c82 */ /* 0x000fe20008000000 */
[----:B------:R1:W-:Y:S01]  /*2010*/  UTMALDG.3D [UR16], [UR30], desc[UR26] ;  /* 0x00001a101e0075b4 */ /* 0x0003e20008011000 */
[----:B------:R-:W-:Y:S01]  /*2020*/  UIADD3 UR24, UPT, UPT, UR24, 0x1, URZ ;  /* 0x0000000118187890 */ /* 0x000fe2000fffe0ff */
[----:B------:R-:W-:-:S03]  /*2030*/  UMOV UR25, UR6 ;  /* 0x0000000600197c82 */ /* 0x000fc60008000000 */
[----:B------:R-:W-:Y:S01]  /*2040*/  UISETP.NE.AND UP0, UPT, UR24, UR21, UPT ;  /* 0x000000151800728c */ /* 0x000fe2000bf05270 */
[----:B------:R1:W-:Y:S08]  /*2050*/  UTMALDG.3D [UR8], [UR28], desc[UR26] ;  /* 0x00001a081c0075b4 */ /* 0x0003f00008011000 */
[----:B------:R-:W-:Y:S05]  /*2060*/  BRA.U UP0, `(.L_x_32) ;  /* 0xfffffffd005c7547 */ /* 0x000fea000b83ffff */
.L_x_27:
[----:B-1----:R-:W-:Y:S01]  /*2070*/  LEA R2, R14, UR4, 0x3 ;  /* 0x000000040e027c11 */ /* 0x002fe2000f8e18ff */
[----:B------:R-:W-:Y:S01]  /*2080*/  NOP ;  /* 0x0000000000007918 */ /* 0x000fe20000000000 */
[----:B--2---:R-:W-:Y:S02]  /*2090*/  SHF.L.U32 R3, R12, 0x1f, RZ ;  /* 0x0000001f0c037819 */ /* 0x004fe400000006ff */
[----:B------:R-:W-:Y:S02]  /*20a0*/  LEA R4, R14, UR4, 0x4 ;  /* 0x000000040e047c11 */ /* 0x000fe4000f8e20ff */
[----:B------:R-:W1:Y:S02]  /*20b0*/  SYNCS.PHASECHK.TRANS64.TRYWAIT P0, [R2+URZ+0x250], R3 ;  /* 0x00025003020075a7 */ /* 0x000e6400080011ff */
[----:B-1----:R-:W-:Y:S05]  /*20c0*/  @!P0 BRA `(.L_x_33) ;  /* 0x0000006400588947 */ /* 0x002fea0003800000 */
.L_x_139:
[----:B------:R-:W2:Y:S01]  /*20d0*/  LDS.128 R4, [R4+0x2e0] ;  /* 0x0002e00004047984 */ /* 0x000ea20000000c00 */
[----:B---3--:R-:W-:Y:S01]  /*20e0*/  ISETP.GE.AND P0, PT, R40, 0x1, PT ;  /* 0x000000012800780c */ /* 0x008fe20003f06270 */
[----:B-1----:R-:W-:Y:S01]  /*20f0*/  VIADD R2, R2, 0x260 ;  /* 0x0000026002027836 */ /* 0x002fe20000000000 */
[----:B------:R-:W-:Y:S01]  /*2100*/  @!PT LDS RZ, [RZ] ;  /* 0x00000000fffff984 */ /* 0x000fe20000000800 */
[----:B------:R-:W-:Y:S01]  /*2110*/  @!PT LDS RZ, [RZ] ;  /* 0x00000000fffff984 */ /* 0x000fe20000000800 */
[----:B------:R-:W-:Y:S01]  /*2120*/  @!PT LDS RZ, [RZ] ;  /* 0x00000000fffff984 */ /* 0x000fe20000000800 */
[----:B------:R-:W-:Y:S01]  /*2130*/  @!PT LDS RZ, [RZ] ;  /* 0x00000000fffff984 */ /* 0x000fe20000000800 */
[----:B------:R1:W-:Y:S06]  /*2140*/  MEMBAR.ALL.CTA ;  /* 0x0000000000007992 */ /* 0x0003ec0000008000 */
[----:B-1----:R-:W1:Y:S01]  /*2150*/  FENCE.VIEW.ASYNC.S ;  /* 0x00000000000073c6 */ /* 0x002e620000000000 */
[----:B------:R-:W-:-:S04]  /*2160*/  PRMT R2, RZ, 0x654, R2 ;  /* 0x00000654ff027816 */ /* 0x000fc80000000002 */
[----:B-1----:R1:W-:Y:S01]  /*2170*/  SYNCS.ARRIVE.TRANS64.RED.A1T0 RZ, [R2+URZ], RZ ;  /* 0x000000ff02ff79a7 */ /* 0x0023e200081004ff */
[----:B--2---:R-:W-:-:S13]  /*2180*/  LOP3.LUT P2, RZ, R6, 0x1, RZ, 0xc0, !PT ;  /* 0x0000000106ff7812 */ /* 0x004fda000784c0ff */
[----:B------:R-:W-:Y:S01]  /*2190*/  @P2 SHF.R.U32.HI R3, RZ, 0x10, R5 ;  /* 0x00000010ff032819 */ /* 0x000fe20000011605 */
[----:B------:R-:W-:Y:S01]  /*21a0*/  VOTEU.ANY UP0, P2 ;  /* 0x0000000000ff7886 */ /* 0x000fe20001000100 */
[----:B------:R-:W-:Y:S02]  /*21b0*/  @P2 MOV R13, R4 ;  /* 0x00000004000d2202 */ /* 0x000fe40000000f00 */
[----:B------:R-:W-:Y:S02]  /*21c0*/  @P2 R2UR.BROADCAST UR8, R3 ;  /* 0x00000000030822ca */ /* 0x000fe400008e0000 */
[----:B------:R-:W-:-:S11]  /*21d0*/  @P2 LOP3.LUT R11, R5, 0xffff, RZ, 0xc0, !PT ;  /* 0x0000ffff050b2812 */ /* 0x000fd600078ec0ff */
[----:B------:R-:W-:Y:S01]  /*21e0*/  @UP0 UMOV UR36, UR8 ;  /* 0x0000000800240c82 */ /* 0x000fe20008000000 */
[----:B-1----:R-:W-:Y:S05]  /*21f0*/  @!P0 BRA `(.L_x_34) ;  /* 0x0000000000b88947 */ /* 0x002fea0003800000 */
[----:B------:R-:W4:Y:S01]  /*2200*/  LDC.64 R4, c[0x0][0xb18] ;  /* 0x0002c600ff047b82 */ /* 0x000f220000000a00 */
[----:B------:R-:W-:-:S07]  /*2210*/  ISETP.NE.AND P3, PT, R40, 0x1, PT ;  /* 0x000000012800780c */ /* 0x000fce0003f65270 */
[----:B------:R-:W1:Y:S08]  /*2220*/  LDC.64 R6, c[0x0][0xb10] ;  /* 0x0002c400ff067b82 */ /* 0x000e700000000a00 */
[----:B------:R-:W2:Y:S08]  /*2230*/  LDC R16, c[0x0][0xb20] ;  /* 0x0002c800ff107b82 */ /* 0x000eb00000000800 */
[----:B------:R-:W3:Y:S01]  /*2240*/  LDC R18, c[0x0][0xb0c] ;  /* 0x0002c300ff127b82 */ /* 0x000ee20000000800 */
[----:B----4-:R-:W-:Y:S01]  /*2250*/  IMAD.HI.U32 R17, R0, R5, RZ ;  /* 0x0000000500117227 */ /* 0x010fe200078e00ff */
[----:B------:R-:W-:-:S03]  /*2260*/  ISETP.NE.AND P0, PT, R4, 0x1, PT ;  /* 0x000000010400780c */ /* 0x000fc60003f05270 */
[----:B------:R-:W-:-:S03]  /*2270*/  IMAD.HI.U32 R5, R11, R5, RZ ;  /* 0x000000050b057227 */ /* 0x000fc600078e00ff */
[----:B------:R-:W4:Y:S01]  /*2280*/  LDC.64 R2, c[0x0][0xb28] ;  /* 0x0002ca00ff027b82 */ /* 0x000f220000000a00 */
[----:B-1----:R-:W-:-:S04]  /*2290*/  IMAD.HI.U32 R20, R9, R6, RZ ;  /* 0x0000000609147227 */ /* 0x002fc800078e00ff */
[----:B------:R-:W-:Y:S01]  /*22a0*/  IMAD.HI.U32 R22, R13, R6, RZ ;  /* 0x000000060d167227 */ /* 0x000fe200078e00ff */
[----:B------:R-:W-:Y:S02]  /*22b0*/  SHF.R.U32.HI R20, RZ, R7, R20 ;  /* 0x00000007ff147219 */ /* 0x000fe40000011614 */
[-C--:B--2---:R-:W-:Y:S02]  /*22c0*/  SHF.R.U32.HI R17, RZ, R16.reuse, R17 ;  /* 0x00000010ff117219 */ /* 0x084fe40000011611 */
[----:B------:R-:W-:Y:S02]  /*22d0*/  SHF.R.U32.HI R16, RZ, R16, R5 ;  /* 0x00000010ff107219 */ /* 0x000fe40000011605 */
[----:B------:R-:W-:Y:S02]  /*22e0*/  SEL R17, R0, R17, !P0 ;  /* 0x0000001100117207 */ /* 0x000fe40004000000 */
[----:B------:R-:W-:Y:S02]  /*22f0*/  SHF.R.U32.HI R22, RZ, R7, R22 ;  /* 0x00000007ff167219 */ /* 0x000fe40000011616 */
[----:B---3--:R-:W-:-:S02]  /*2300*/  ISETP.NE.AND P1, PT, R18, 0x1, PT ;  /* 0x000000011200780c */ /* 0x008fc40003f25270 */
[----:B------:R-:W-:Y:S02]  /*2310*/  SEL R5, R11, R16, !P0 ;  /* 0x000000100b057207 */ /* 0x000fe40004000000 */
[----:B------:R-:W-:Y:S02]  /*2320*/  SEL R19, R9, R20, !P1 ;  /* 0x0000001409137207 */ /* 0x000fe40004800000 */
[----:B------:R-:W-:Y:S01]  /*2330*/  SEL R7, R13, R22, !P1 ;  /* 0x000000160d077207 */ /* 0x000fe20004800000 */
[----:B----4-:R-:W-:-:S04]  /*2340*/  IMAD.HI.U32 R20, R17, R2, RZ ;  /* 0x0000000211147227 */ /* 0x010fc800078e00ff */
[----:B------:R-:W-:Y:S01]  /*2350*/  IMAD.HI.U32 R6, R19, R2, RZ ;  /* 0x0000000213067227 */ /* 0x000fe200078e00ff */
[----:B------:R-:W-:-:S04]  /*2360*/  @P3 SHF.R.U32.HI R17, RZ, R3, R20 ;  /* 0x00000003ff113219 */ /* 0x000fc80000011614 */
        /* <DEDUP_REMOVED lines=8> */
[----:B------:R-:W-:-:S04]  /*23f0*/  @!P0 IMAD.HI.U32 R16, R7, R2, RZ ;  /* 0x0000000207108227 */ /* 0x000fc800078e00ff */
[----:B------:R-:W-:Y:S01]  /*2400*/  IMAD.MOV R2, RZ, RZ, -R6 ;  /* 0x000000ffff027224 */ /* 0x000fe200078e0a06 */
[----:B------:R-:W-:-:S03]  /*2410*/  @!P0 SHF.R.U32.HI R16, RZ, R3, R16 ;  /* 0x00000003ff108219 */ /* 0x000fc60000011610 */
[----:B------:R-:W-:Y:S01]  /*2420*/  IMAD R2, R40, R2, R5 ;  /* 0x0000000228027224 */ /* 0x000fe200078e0205 */
[----:B------:R-:W-:Y:S02]  /*2430*/  @!P0 SEL R3, R7, R16, !P3 ;  /* 0x0000001007038207 */ /* 0x000fe40005800000 */
[----:B------:R-:W-:-:S03]  /*2440*/  IADD3 R16, PT, PT, -R5, RZ, RZ ;  /* 0x000000ff05107210 */ /* 0x000fc60007ffe1ff */
[--C-:B------:R-:W-:Y:S02]  /*2450*/  @!P0 IMAD.IADD R6, R6, 0x1, -R3.reuse ;  /* 0x0000000106068824 */ /* 0x100fe400078e0a03 */
[----:B------:R-:W-:Y:S01]  /*2460*/  @!P0 IMAD R3, R2, R19, R3 ;  /* 0x0000001302038224 */ /* 0x000fe200078e0203 */
[----:B------:R-:W-:Y:S01]  /*2470*/  IADD3 R2, PT, PT, -R7, RZ, RZ ;  /* 0x000000ff07027210 */ /* 0x000fe20007ffe1ff */
[----:B------:R-:W-:Y:S02]  /*2480*/  @!P0 IMAD R5, R40, R6, R7 ;  /* 0x0000000628058224 */ /* 0x000fe400078e0207 */
[----:B------:R-:W-:Y:S02]  /*2490*/  IMAD R11, R4, R16, R11 ;  /* 0x00000010040b7224 */ /* 0x000fe400078e020b */
[----:B------:R-:W-:Y:S02]  /*24a0*/  @!P0 IMAD.MOV.U32 R7, RZ, RZ, R3 ;  /* 0x000000ffff078224 */ /* 0x000fe400078e0003 */
[----:B------:R-:W-:-:S02]  /*24b0*/  IMAD R2, R18, R2, R13 ;  /* 0x0000000212027224 */ /* 0x000fc400078e020d */
[----:B------:R-:W-:Y:S02]  /*24c0*/  IMAD R11, R5, R4, R11 ;  /* 0x00000004050b7224 */ /* 0x000fe400078e020b */
[----:B------:R-:W-:Y:S02]  /*24d0*/  IMAD R13, R7, R18, R2 ;  /* 0x00000012070d7224 */ /* 0x000fe400078e0202 */
.L_x_34:
[----:B------:R-:W1:Y:S02]  /*24e0*/  LDCU UR8, c[0x0][0xb30] ;  /* 0x00016600ff0877ac */ /* 0x000e640008000800 */
[----:B-1----:R-:W-:-:S09]  /*24f0*/  UISETP.NE.AND UP0, UPT, UR8, 0x1, UPT ;  /* 0x000000010800788c */ /* 0x002fd2000bf05270 */
[----:B------:R-:W-:Y:S05]  /*2500*/  BRA.U UP0, `(.L_x_35) ;  /* 0x0000000100407547 */ /* 0x000fea000b800000 */
[----:B------:R-:W1:Y:S08]  /*2510*/  LDC.64 R4, c[0x0][0xb10] ;  /* 0x0002c400ff047b82 */ /* 0x000e700000000a00 */
[----:B------:R-:W2:Y:S08]  /*2520*/  LDC.64 R2, c[0x0][0xb18] ;  /* 0x0002c600ff027b82 */ /* 0x000eb00000000a00 */
[----:B------:R-:W3:Y:S08]  /*2530*/  LDC R6, c[0x0][0xb20] ;  /* 0x0002c800ff067b82 */ /* 0x000ef00000000800 */
[----:B------:R-:W4:Y:S01]  /*2540*/  LDC R16, c[0x0][0xb0c] ;  /* 0x0002c300ff107b82 */ /* 0x000f220000000800 */
[----:B-1----:R-:W-:-:S05]  /*2550*/  IMAD.HI.U32 R4, R13, R4, RZ ;  /* 0x000000040d047227 */ /* 0x002fca00078e00ff */
[----:B------:R-:W-:Y:S01]  /*2560*/  SHF.R.U32.HI R4, RZ, R5, R4 ;  /* 0x00000005ff047219 */ /* 0x000fe20000011604 */
[----:B--2---:R-:W-:Y:S01]  /*2570*/  IMAD.HI.U32 R3, R11, R3, RZ ;  /* 0x000000030b037227 */ /* 0x004fe200078e00ff */
[----:B------:R-:W-:-:S04]  /*2580*/  ISETP.NE.AND P0, PT, R2, 0x1, PT ;  /* 0x000000010200780c */ /* 0x000fc80003f05270 */
[----:B---3--:R-:W-:-:S04]  /*2590*/  SHF.R.U32.HI R6, RZ, R6, R3 ;  /* 0x00000006ff067219 */ /* 0x008fc80000011603 */
[----:B------:R-:W-:Y:S02]  /*25a0*/  SEL R3, R11, R6, !P0 ;  /* 0x000000060b037207 */ /* 0x000fe40004000000 */
[----:B----4-:R-:W-:-:S04]  /*25b0*/  ISETP.NE.AND P1, PT, R16, 0x1, PT ;  /* 0x000000011000780c */ /* 0x010fc80003f25270 */
[----:B------:R-:W-:-:S05]  /*25c0*/  SEL R4, R13, R4, !P1 ;  /* 0x000000040d047207 */ /* 0x000fca0004800000 */
[----:B------:R-:W-:Y:S02]  /*25d0*/  IMAD.IADD R5, R3, 0x1, -R4 ;  /* 0x0000000103057824 */ /* 0x000fe400078e0a04 */
[----:B------:R-:W-:Y:S02]  /*25e0*/  IMAD.IADD R3, R4, 0x1, -R3 ;  /* 0x0000000104037824 */ /* 0x000fe400078e0a03 */
[----:B------:R-:W-:Y:S02]  /*25f0*/  IMAD R13, R5, R16, R13 ;  /* 0x00000010050d7224 */ /* 0x000fe400078e020d */
[----:B------:R-:W-:-:S07]  /*2600*/  IMAD R11, R3, R2, R11 ;  /* 0x00000002030b7224 */ /* 0x000fce00078e020b */
.L_x_35:
[----:B------:R-:W-:Y:S01]  /*2610*/  VIADD R14, R14, 0x1 ;  /* 0x000000010e0e7836 */ /* 0x000fe20000000000 */
[----:B------:R-:W-:Y:S01]  /*2620*/  PLOP3.LUT P1, PT, PT, PT, PT, 0x80, 0x8 ;  /* 0x000000000008781c */ /* 0x000fe20003f2f070 */
[----:B------:R-:W-:Y:S02]  /*2630*/  IMAD.IADD R21, R13, 0x1, R96 ;  /* 0x000000010d157824 */ /* 0x000fe400078e0260 */
[----:B------:R-:W-:Y:S01]  /*2640*/  IMAD.IADD R20, R11, 0x1, R94 ;  /* 0x000000010b147824 */ /* 0x000fe200078e025e */
[----:B------:R-:W-:-:S04]  /*2650*/  ISETP.NE.AND P0, PT, R14, 0x2, PT ;  /* 0x000000020e00780c */ /* 0x000fc80003f05270 */
[----:B------:R-:W-:Y:S02]  /*2660*/  SEL R3, RZ, 0x1, P0 ;  /* 0x00000001ff037807 */ /* 0x000fe40000000000 */
[----:B------:R-:W-:Y:S02]  /*2670*/  SEL R14, R14, RZ, P0 ;  /* 0x000000ff0e0e7207 */ /* 0x000fe40000000000 */
[----:B------:R-:W-:Y:S01]  /*2680*/  LOP3.LUT R12, R12, R3, RZ, 0x3c, !PT ;  /* 0x000000030c0c7212 */ /* 0x000fe200078e3cff */
[----:B------:R-:W-:Y:S06]  /*2690*/  @P2 BRA `(.L_x_36) ;  /* 0xfffffff000982947 */ /* 0x000fec000383ffff */
[----:B------:R-:W-:Y:S01]  /*26a0*/  UIADD3 UR4, UPT, UPT, UR4, 0x110, URZ ;  /* 0x0000011004047890 */ /* 0x000fe2000fffe0ff */
[----:B------:R-:W-:-:S03]  /*26b0*/  SHF.L.U32 R3, R15, 0x1f, RZ ;  /* 0x0000001f0f037819 */ /* 0x000fc600000006ff */
[----:B------:R-:W-:-:S09]  /*26c0*/  ULEA UR5, UR6, UR4, 0x3 ;  /* 0x0000000406057291 */ /* 0x000fd2000f8e18ff */
[----:B------:R-:W1:Y:S02]  /*26d0*/  SYNCS.PHASECHK.TRANS64.TRYWAIT P0, [UR5], R3 ;  /* 0x00000003ff0075a7 */ /* 0x000e640008001105 */
[----:B-1----:R-:W-:Y:S05]  /*26e0*/  @!P0 BRA `(.L_x_37) ;  /* 0x0000005c00e48947 */ /* 0x002fea0003800000 */
.L_x_141:
[----:B------:R-:W-:-:S04]  /*26f0*/  UIADD3 UR6, UPT, UPT, UR6, 0x1, URZ ;  /* 0x0000000106067890 */ /* 0x000fc8000fffe0ff */
[----:B------:R-:W-:-:S04]  /*2700*/  UISETP.NE.AND UP0, UPT, UR6, 0x22, UPT ;  /* 0x000000220600788c */ /* 0x000fc8000bf05270 */
[----:B------:R-:W-:Y:S02]  /*2710*/  USEL UR7, URZ, 0x1, UP0 ;  /* 0x00000001ff077887 */ /* 0x000fe40008000000 */
[----:B------:R-:W-:-:S04]  /*2720*/  USEL UR6, UR6, URZ, UP0 ;  /* 0x000000ff06067287 */ /* 0x000fc80008000000 */
[----:B------:R-:W-:Y:S01]  /*2730*/  ULEA UR5, UR6, UR4, 0x3 ;  /* 0x0000000406057291 */ /* 0x000fe2000f8e18ff */
[----:B------:R-:W-:-:S04]  /*2740*/  LOP3.LUT R2, R15, UR7, RZ, 0x3c, !PT ;  /* 0x000000070f027c12 */ /* 0x000fc8000f8e3cff */
[----:B-1----:R-:W-:-:S04]  /*2750*/  SHF.L.U32 R3, R2, 0x1f, RZ ;  /* 0x0000001f02037819 */ /* 0x002fc800000006ff */
[----:B------:R-:W1:Y:S02]  /*2760*/  SYNCS.PHASECHK.TRANS64.TRYWAIT P0, [UR5], R3 ;  /* 0x00000003ff0075a7 */ /* 0x000e640008001105 */
[----:B-1----:R-:W-:Y:S05]  /*2770*/  @!P0 BRA `(.L_x_38) ;  /* 0x0000005c00d88947 */ /* 0x002fea0003800000 */
.L_x_143:
        /* <DEDUP_REMOVED lines=9> */
.L_x_145:
        /* <DEDUP_REMOVED lines=9> */
.L_x_147:
        /* <DEDUP_REMOVED lines=9> */
.L_x_149:
        /* <DEDUP_REMOVED lines=9> */
.L_x_151:
        /* <DEDUP_REMOVED lines=9> */
.L_x_153:
        /* <DEDUP_REMOVED lines=9> */
.L_x_155:
        /* <DEDUP_REMOVED lines=9> */
.L_x_157:
        /* <DEDUP_REMOVED lines=9> */
.L_x_159:
        /* <DEDUP_REMOVED lines=9> */
.L_x_161:
        /* <DEDUP_REMOVED lines=9> */
.L_x_163:
        /* <DEDUP_REMOVED lines=9> */
.L_x_165:
        /* <DEDUP_REMOVED lines=9> */
.L_x_167:
        /* <DEDUP_REMOVED lines=9> */
.L_x_169:
        /* <DEDUP_REMOVED lines=9> */
.L_x_171:
        /* <DEDUP_REMOVED lines=9> */
.L_x_173:
        /* <DEDUP_REMOVED lines=9> */
.L_x_175:
        /* <DEDUP_REMOVED lines=9> */
.L_x_177:
        /* <DEDUP_REMOVED lines=9> */
.L_x_179:
        /* <DEDUP_REMOVED lines=9> */
.L_x_181:
        /* <DEDUP_REMOVED lines=9> */
.L_x_183:
        /* <DEDUP_REMOVED lines=9> */
.L_x_185:
        /* <DEDUP_REMOVED lines=9> */
.L_x_187:
        /* <DEDUP_REMOVED lines=9> */
.L_x_189:
        /* <DEDUP_REMOVED lines=9> */
.L_x_191:
        /* <DEDUP_REMOVED lines=9> */
.L_x_193:
        /* <DEDUP_REMOVED lines=9> */
.L_x_195:
        /* <DEDUP_REMOVED lines=9> */
.L_x_197:
        /* <DEDUP_REMOVED lines=9> */
.L_x_199:
        /* <DEDUP_REMOVED lines=9> */
.L_x_201:
        /* <DEDUP_REMOVED lines=9> */
.L_x_203:
        /* <DEDUP_REMOVED lines=9> */
.L_x_205:
[----:B------:R-:W-:-:S04]  /*38f0*/  UIADD3 UR6, UPT, UPT, UR6, 0x1, URZ ;  /* 0x0000000106067890 */ /* 0x000fc8000fffe0ff */
[----:B------:R-:W-:-:S04]  /*3900*/  UISETP.NE.AND UP0, UPT, UR6, 0x22, UPT ;  /* 0x000000220600788c */ /* 0x000fc8000bf05270 */
[----:B------:R-:W-:Y:S02]  /*3910*/  USEL UR5, URZ, 0x1, UP0 ;  /* 0x00000001ff057887 */ /* 0x000fe40008000000 */
[----:B------:R-:W-:-:S04]  /*3920*/  USEL UR6, UR6, URZ, UP0 ;  /* 0x000000ff06067287 */ /* 0x000fc80008000000 */
[----:B------:R-:W-:Y:S01]  /*3930*/  ULEA UR6, UR6, UR4, 0x3 ;  /* 0x0000000406067291 */ /* 0x000fe2000f8e18ff */
[----:B-1----:R-:W-:-:S04]  /*3940*/  LOP3.LUT R3, R2, UR5, RZ, 0x3c, !PT ;  /* 0x0000000502037c12 */ /* 0x002fc8000f8e3cff */
[----:B------:R-:W-:Y:S01]  /*3950*/  SHF.L.U32 R3, R3, 0x1f, RZ ;  /* 0x0000001f03037819 */ /* 0x000fe200000006ff */
[----:B----4-:R-:W-:-:S07]  /*3960*/  IMAD.U32 R0, RZ, RZ, UR6 ;  /* 0x00000006ff007e24 */ /* 0x010fce000f8e00ff */
.L_x_70:
[----:B-1----:R1:W2:Y:S02]  /*3970*/  SYNCS.PHASECHK.TRANS64.TRYWAIT P0, [R0+URZ], R3 ;  /* 0x00000003000075a7 */ /* 0x0022a400080011ff */
[----:B--2---:R-:W-:Y:S05]  /*3980*/  @!P0 NANOSLEEP.SYNCS 0x989680 ;  /* 0x009896800000895d */ /* 0x004fea0003900000 */
[----:B------:R-:W2:Y:S02]  /*3990*/  @!P0 SYNCS.PHASECHK.TRANS64 P0, [R0+URZ], R3 ;  /* 0x00000003000085a7 */ /* 0x000ea400080010ff */
[----:B--2---:R-:W-:Y:S05]  /*39a0*/  @P0 EXIT ;  /* 0x000000000000094d */ /* 0x004fea0003800000 */
[----:B------:R-:W-:Y:S05]  /*39b0*/  BRA `(.L_x_70) ;  /* 0xfffffffc00ec7947 */ /* 0x000fea000383ffff */
.L_x_18:
[----:B------:R-:W-:-:S04]  /*39c0*/  UISETP.NE.AND UP1, UPT, UR37, URZ, UPT ;  /* 0x000000ff2500728c */ /* 0x000fc8000bf25270 */
[----:B------:R-:W-:-:S09]  /*39d0*/  UISETP.NE.OR UP1, UPT, UR8, 0x1, UP1 ;  /* 0x000000010800788c */ /* 0x000fd20008f25670 */
[----:B------:R-:W-:Y:S05]  /*39e0*/  BRA.U UP1, `(.L_x_71) ;  /* 0x0000000501487547 */ /* 0x000fea000b800000 */
[----:B------:R-:W-:Y:S01]  /*39f0*/  ISETP.NE.AND P2, PT, R2, RZ, PT ;  /* 0x000000ff0200720c */ /* 0x000fe20003f45270 */
[----:B------:R-:W-:Y:S01]  /*3a00*/  IMAD.MOV.U32 R12, RZ, RZ, 0x1 ;  /* 0x00000001ff0c7424 */ /* 0x000fe200078e00ff */
[----:B------:R-:W-:Y:S02]  /*3a10*/  CS2R R10, SRZ ;  /* 0x00000000000a7805 */ /* 0x000fe4000001ff00 */
[----:B------:R-:W-:Y:S01]  /*3a20*/  CS2R R8, SRZ ;  /* 0x0000000000087805 */ /* 0x000fe2000001ff00 */
[----:B------:R-:W-:Y:S01]  /*3a30*/  UMOV UR4, 0x400 ;  /* 0x0000040000047882 */ /* 0x000fe20000000000 */
[----:B------:R-:W-:Y:S01]  /*3a40*/  UMOV UR6, URZ ;  /* 0x000000ff00067c82 */ /* 0x000fe20008000000 */
[----:B------:R-:W-:-:S12]  /*3a50*/  ULEA UR37, UR37, UR4, 0x18 ;  /* 0x0000000425257291 */ /* 0x000fd8000f8ec0ff */
.L_x_75:
[----:B------:R-:W-:Y:S02]  /*3a60*/  LEA R0, R8, UR37, 0x3 ;  /* 0x0000002508007c11 */ /* 0x000fe4000f8e18ff */
[----:B------:R-:W-:-:S03]  /*3a70*/  SHF.L.U32 R5, R9, 0x1f, RZ ;  /* 0x0000001f09057819 */ /* 0x000fc600000006ff */
[----:B------:R-:W-:Y:S01]  /*3a80*/  VIADD R4, R0, 0x2c0 ;  /* 0x000002c000047836 */ /* 0x000fe20000000000 */
[----:B------:R-:W1:Y:S02]  /*3a90*/  SYNCS.PHASECHK.TRANS64.TRYWAIT P0, [R0+URZ+0x2b0], R5 ;  /* 0x0002b005000075a7 */ /* 0x000e6400080011ff */
[----:B-1----:R-:W-:Y:S05]  /*3aa0*/  @!P0 BRA `(.L_x_72) ;  /* 0x00000058000c8947 */ /* 0x002fea0003800000 */
.L_x_206:
[----:B------:R-:W-:Y:S01]  /*3ab0*/  ULEA UR5, UR6, UR37, 0x3 ;  /* 0x0000002506057291 */ /* 0x000fe2000f8e18ff */
[----:B------:R-:W-:Y:S02]  /*3ac0*/  PRMT R4, RZ, 0x654, R4 ;  /* 0x00000654ff047816 */ /* 0x000fe40000000004 */
[----:B-1----:R-:W-:Y:S01]  /*3ad0*/  SHF.L.U32 R5, R12, 0x1f, RZ ;  /* 0x0000001f0c057819 */ /* 0x002fe200000006ff */
[----:B------:R-:W-:Y:S01]  /*3ae0*/  UIADD3 UR4, UPT, UPT, UR5, 0x250, URZ ;  /* 0x0000025005047890 */ /* 0x000fe2000fffe0ff */
[----:B------:R1:W-:Y:S05]  /*3af0*/  SYNCS.ARRIVE.TRANS64.RED.A1T0 RZ, [R4+URZ], RZ ;  /* 0x000000ff04ff79a7 */ /* 0x0003ea00081004ff */
[----:B------:R-:W-:Y:S01]  /*3b00*/  IMAD.U32 R7, RZ, RZ, UR4 ;  /* 0x00000004ff077e24 */ /* 0x000fe2000f8e00ff */
[----:B------:R-:W2:Y:S04]  /*3b10*/  SYNCS.PHASECHK.TRANS64.TRYWAIT P0, [UR5+0x260], R5 ;  /* 0x00026005ff0075a7 */ /* 0x000ea80008001105 */
[----:B------:R-:W-:Y:S01]  /*3b20*/  PRMT R6, R2, 0x654, R7 ;  /* 0x0000065402067816 */ /* 0x000fe20000000007 */
[----:B-1----:R-:W-:Y:S01]  /*3b30*/  @!P2 IMAD.MOV.U32 R4, RZ, RZ, 0x10 ;  /* 0x00000010ff04a424 */ /* 0x002fe200078e00ff */
[----:B--2---:R-:W-:Y:S06]  /*3b40*/  @!P0 BRA `(.L_x_73) ;  /* 0x0000005400f88947 */ /* 0x004fec0003800000 */
.L_x_208:
[----:B------:R-:W-:Y:S01]  /*3b50*/  ULEA UR4, UR6, UR37, 0x4 ;  /* 0x0000002506047291 */ /* 0x000fe2000f8e20ff */
[----:B------:R-:W-:Y:S01]  /*3b60*/  SEL R3, R6, R3, !P2 ;  /* 0x0000000306037207 */ /* 0x000fe20005000000 */
[----:B------:R-:W-:Y:S01]  /*3b70*/  UIADD3 UR5, UPT, UPT, UR5, 0x250, URZ ;  /* 0x0000025005057890 */ /* 0x000fe2000fffe0ff */
[----:B-1----:R-:W-:Y:S01]  /*3b80*/  LEA R0, R11, UR37, 0x3 ;  /* 0x000000250b007c11 */ /* 0x002fe2000f8e18ff */
[----:B------:R-:W-:Y:S01]  /*3b90*/  UIADD3 UR4, UPT, UPT, UR4, 0x2e0, URZ ;  /* 0x000002e004047890 */ /* 0x000fe2000fffe0ff */
[----:B------:R-:W-:Y:S01]  /*3ba0*/  SHF.L.U32 R5, R10, 0x1f, RZ ;  /* 0x0000001f0a057819 */ /* 0x000fe200000006ff */
[----:B------:R1:W-:Y:S01]  /*3bb0*/  @!P2 SYNCS.ARRIVE.TRANS64.RED RZ, [R3+URZ], R4 ;  /* 0x0000000403ffa9a7 */ /* 0x0003e200080004ff */
[----:B------:R-:W-:Y:S01]  /*3bc0*/  UIADD3 UR6, UPT, UPT, UR6, 0x1, URZ ;  /* 0x0000000106067890 */ /* 0x000fe2000fffe0ff */
[----:B------:R-:W-:-:S03]  /*3bd0*/  VIADD R8, R8, 0x1 ;  /* 0x0000000108087836 */ /* 0x000fc60000000000 */
[----:B------:R-:W-:Y:S02]  /*3be0*/  UISETP.NE.AND UP0, UPT, UR6, 0x2, UPT ;  /* 0x000000020600788c */ /* 0x000fe4000bf05270 */
[----:B------:R-:W-:Y:S06]  /*3bf0*/  UGETNEXTWORKID.BROADCAST [UR4], [UR5] ;  /* 0x00000000040073ca */ /* 0x000fec0008000100 */
[----:B------:R-:W-:Y:S01]  /*3c00*/  USEL UR4, URZ, 0x1, UP0 ;  /* 0x00000001ff047887 */ /* 0x000fe20008000000 */
[----:B------:R-:W-:Y:S01]  /*3c10*/  ISETP.NE.AND P0, PT, R8, 0x2, PT ;  /* 0x000000020800780c */ /* 0x000fe20003f05270 */
[----:B------:R-:W-:Y:S01]  /*3c20*/  USEL UR6, UR6, URZ, UP0 ;  /* 0x000000ff06067287 */ /* 0x000fe20008000000 */
[----:B------:R-:W2:Y:S03]  /*3c30*/  SYNCS.PHASECHK.TRANS64.TRYWAIT P1, [R0+URZ+0x250], R5 ;  /* 0x00025005000075a7 */ /* 0x000ea600080211ff */
[----:B------:R-:W-:Y:S01]  /*3c40*/  LOP3.LUT R12, R12, UR4, RZ, 0x3c, !PT ;  /* 0x000000040c0c7c12 */ /* 0x000fe2000f8e3cff */
[----:B-12---:R-:W-:Y:S07]  /*3c50*/  @!P1 BRA `(.L_x_74) ;  /* 0x0000005400cc9947 */ /* 0x006fee0003800000 */
.L_x_209:
[C---:B------:R-:W-:Y:S01]  /*3c60*/  LEA R4, R11.reuse, UR37, 0x4 ;  /* 0x000000250b047c11 */ /* 0x040fe2000f8e20ff */
[----:B-1----:R-:W-:Y:S01]  /*3c70*/  VIADD R0, R0, 0x260 ;  /* 0x0000026000007836 */ /* 0x002fe20000000000 */
[----:B------:R-:W-:Y:S01]  /*3c80*/  SEL R8, R8, RZ, P0 ;  /* 0x000000ff08087207 */ /* 0x000fe20000000000 */
[----:B------:R-:W-:-:S03]  /*3c90*/  VIADD R11, R11, 0x1 ;  /* 0x000000010b0b7836 */ /* 0x000fc60000000000 */
[----:B------:R-:W1:Y:S01]  /*3ca0*/  LDS.128 R4, [R4+0x2e0] ;  /* 0x0002e00004047984 */ /* 0x000e620000000c00 */
[----:B------:R-:W-:Y:S02]  /*3cb0*/  PRMT R0, RZ, 0x654, R0 ;  /* 0x00000654ff007816 */ /* 0x000fe40000000000 */
[C---:B------:R-:W-:Y:S01]  /*3cc0*/  ISETP.NE.AND P1, PT, R11.reuse, 0x2, PT ;  /* 0x000000020b00780c */ /* 0x040fe20003f25270 */
[----:B------:R-:W-:Y:S01]  /*3cd0*/  @!PT LDS RZ, [RZ] ;  /* 0x00000000fffff984 */ /* 0x000fe20000000800 */
[----:B------:R-:W-:Y:S01]  /*3ce0*/  @!PT LDS RZ, [RZ] ;  /* 0x00000000fffff984 */ /* 0x000fe20000000800 */
[----:B------:R-:W-:Y:S01]  /*3cf0*/  @!PT LDS RZ, [RZ] ;  /* 0x00000000fffff984 */ /* 0x000fe20000000800 */
[----:B------:R-:W-:Y:S01]  /*3d00*/  @!PT LDS RZ, [RZ] ;  /* 0x00000000fffff984 */ /* 0x000fe20000000800 */
[----:B------:R2:W-:Y:S06]  /*3d10*/  MEMBAR.ALL.CTA ;  /* 0x0000000000007992 */ /* 0x0005ec0000008000 */
[----:B--2---:R-:W2:Y:S01]  /*3d20*/  FENCE.VIEW.ASYNC.S ;  /* 0x00000000000073c6 */ /* 0x004ea20000000000 */
[----:B------:R-:W-:Y:S01]  /*3d30*/  SEL R11, R11, RZ, P1 ;  /* 0x000000ff0b0b7207 */ /* 0x000fe20000800000 */
[----:B--2---:R2:W-:Y:S01]  /*3d40*/  SYNCS.ARRIVE.TRANS64.RED.A1T0 RZ, [R0+URZ], RZ ;  /* 0x000000ff00ff79a7 */ /* 0x0045e200081004ff */
[----:B-1----:R-:W-:-:S02]  /*3d50*/  LOP3.LUT P3, RZ, R6, 0x1, RZ, 0xc0, !PT ;  /* 0x0000000106ff7812 */ /* 0x002fc4000786c0ff */
[----:B------:R-:W-:-:S04]  /*3d60*/  SEL R5, RZ, 0x1, P1 ;  /* 0x00000001ff057807 */ /* 0x000fc80000800000 */
[----:B------:R-:W-:Y:S02]  /*3d70*/  LOP3.LUT R10, R10, R5, RZ, 0x3c, !PT ;  /* 0x000000050a0a7212 */ /* 0x000fe400078e3cff */
[----:B--2---:R-:W-:-:S04]  /*3d80*/  SEL R0, RZ, 0x1, P0 ;  /* 0x00000001ff007807 */ /* 0x004fc80000000000 */
[----:B------:R-:W-:Y:S01]  /*3d90*/  LOP3.LUT R9, R9, R0, RZ, 0x3c, !PT ;  /* 0x0000000009097212 */ /* 0x000fe200078e3cff */
[----:B------:R-:W-:Y:S06]  /*3da0*/  @P3 BRA `(.L_x_75) ;  /* 0xfffffffc002c3947 */ /* 0x000fec000383ffff */
[----:B------:R-:W-:Y:S01]  /*3db0*/  ULEA UR5, UR6, UR37, 0x3 ;  /* 0x0000002506057291 */ /* 0x000fe2000f8e18ff */
[----:B------:R-:W-:-:S08]  /*3dc0*/  SHF.L.U32 R3, R12, 0x1f, RZ ;  /* 0x0000001f0c037819 */ /* 0x000fd000000006ff */
[----:B------:R-:W1:Y:S02]  /*3dd0*/  SYNCS.PHASECHK.TRANS64 P0, [UR5+0x260], R3 ;  /* 0x00026003ff0075a7 */ /* 0x000e640008001005 */
[----:B-1----:R-:W-:Y:S05]  /*3de0*/  @P0 BRA `(.L_x_76) ;  /* 0x0000000000080947 */ /* 0x002fea0003800000 */
[----:B------:R-:W1:Y:S02]  /*3df0*/  SYNCS.PHASECHK.TRANS64.TRYWAIT P0, [UR5+0x260], R3 ;  /* 0x00026003ff0075a7 */ /* 0x000e640008001105 */
[----:B-1----:R-:W-:Y:S05]  /*3e00*/  @!P0 BRA `(.L_x_77) ;  /* 0x0000005400748947 */ /* 0x002fea0003800000 */
.L_x_76:
[----:B------:R-:W-:-:S04]  /*3e10*/  UIADD3 UR4, UPT, UPT, UR6, 0x1, URZ ;  /* 0x0000000106047890 */ /* 0x000fc8000fffe0ff */
[----:B------:R-:W-:-:S04]  /*3e20*/  UISETP.NE.AND UP0, UPT, UR4, 0x2, UPT ;  /* 0x000000020400788c */ /* 0x000fc8000bf05270 */
[----:B------:R-:W-:Y:S02]  /*3e30*/  USEL UR7, URZ, 0x1, UP0 ;  /* 0x00000001ff077887 */ /* 0x000fe40008000000 */
[----:B------:R-:W-:-:S04]  /*3e40*/  USEL UR4, UR4, URZ, UP0 ;  /* 0x000000ff04047287 */ /* 0x000fc80008000000 */
[----:B------:R-:W-:Y:S01]  /*3e50*/  ULEA UR4, UR4, UR37, 0x3 ;  /* 0x0000002504047291 */ /* 0x000fe2000f8e18ff */
[----:B-1----:R-:W-:-:S04]  /*3e60*/  LOP3.LUT R3, R12, UR7, RZ, 0x3c, !PT ;  /* 0x000000070c037c12 */ /* 0x002fc8000f8e3cff */
[----:B------:R-:W-:-:S04]  /*3e70*/  SHF.L.U32 R0, R3, 0x1f, RZ ;  /* 0x0000001f03007819 */ /* 0x000fc800000006ff */
[----:B------:R-:W1:Y:S02]  /*3e80*/  SYNCS.PHASECHK.TRANS64 P0, [UR4+0x260], R0 ;  /* 0x00026000ff0075a7 */ /* 0x000e640008001004 */
[----:B-1----:R-:W-:Y:S05]  /*3e90*/  @P0 EXIT ;  /* 0x000000000000094d */ /* 0x002fea0003800000 */
[----:B------:R-:W-:Y:S02]  /*3ea0*/  SHF.L.U32 R3, R3, 0x1f, RZ ;  /* 0x0000001f03037819 */ /* 0x000fe400000006ff */
[----:B------:R-:W-:-:S07]  /*3eb0*/  MOV R0, UR4 ;  /* 0x0000000400007c02 */ /* 0x000fce0008000f00 */
.L_x_78:
[----:B-1----:R1:W2:Y:S02]  /*3ec0*/  SYNCS.PHASECHK.TRANS64.TRYWAIT P0, [R0+URZ+0x260], R3 ;  /* 0x00026003000075a7 */ /* 0x0022a400080011ff */
[----:B--2---:R-:W-:Y:S05]  /*3ed0*/  @!P0 NANOSLEEP.SYNCS 0x989680 ;  /* 0x009896800000895d */ /* 0x004fea0003900000 */
[----:B------:R-:W2:Y:S02]  /*3ee0*/  @!P0 SYNCS.PHASECHK.TRANS64 P0, [R0+URZ+0x260], R3 ;  /* 0x00026003000085a7 */ /* 0x000ea400080010ff */
[----:B--2---:R-:W-:Y:S05]  /*3ef0*/  @P0 EXIT ;  /* 0x000000000000094d */ /* 0x004fea0003800000 */
[----:B------:R-:W-:Y:S05]  /*3f00*/  BRA `(.L_x_78) ;  /* 0xfffffffc00ec7947 */ /* 0x000fea000383ffff */
.L_x_71:
[----:B------:R-:W-:-:S09]  /*3f10*/  UISETP.NE.AND UP1, UPT, UR8, URZ, UPT ;  /* 0x000000ff0800728c */ /* 0x000fd2000bf25270 */
[----:B------:R-:W-:Y:S05]  /*3f20*/  BRA.U UP1, `(.L_x_79) ;  /* 0x0000000d01787547 */ /* 0x000fea000b800000 */
[----:B------:R-:W-:Y:S01]  /*3f30*/  UMOV UR4, 0x40 ;  /* 0x0000004000047882 */ /* 0x000fe20000000000 */
[----:B------:R-:W-:Y:S01]  /*3f40*/  NOP ;  /* 0x0000000000007918 */ /* 0x000fe20000000000 */
[----:B------:R-:W-:Y:S01]  /*3f50*/  ULEA UR4, UR37, UR4, 0x18 ;  /* 0x0000000425047291 */ /* 0x000fe2000f8ec0ff */
[----:B------:R-:W-:Y:S02]  /*3f60*/  UMOV UR5, 0x400 ;  /* 0x0000040000057882 */ /* 0x000fe40000000000 */
[----:B------:R-:W-:-:S06]  /*3f70*/  ULEA UR37, UR37, UR5, 0x18 ;  /* 0x0000000525257291 */ /* 0x000fcc000f8ec0ff */
[----:B------:R-:W1:Y:S02]  /*3f80*/  LDS.U8 R0, [UR4+0x1c] ;  /* 0x00001c04ff007984 */ /* 0x000e640008000000 */
[----:B-1----:R-:W-:-:S13]  /*3f90*/  ISETP.NE.AND P0, PT, R0, RZ, PT ;  /* 0x000000ff0000720c */ /* 0x002fda0003f05270 */
[----:B------:R-:W-:Y:S05]  /*3fa0*/  @P0 BRA `(.L_x_80) ;  /* 0x0000000000580947 */ /* 0x000fea0003800000 */
[----:B------:R-:W-:-:S13]  /*3fb0*/  ELECT P0, URZ, PT ;  /* 0x0000000000ff782f */ /* 0x000fda0003800000 */
[----:B------:R-:W-:Y:S05]  /*3fc0*/  @!P0 BRA `(.L_x_81) ;  /* 0x0000000000608947 */ /* 0x000fea0003800000 */
[----:B------:R-:W-:Y:S01]  /*3fd0*/  UMOV UR5, 0x10 ;  /* 0x0000001000057882 */ /* 0x000fe20000000000 */
[----:B------:R-:W-:Y:S01]  /*3fe0*/  HFMA2 R0, -RZ, RZ, 0, 5.9604644775390625e-08 ;  /* 0x00000001ff007431 */ /* 0x000fe200000001ff */
[----:B------:R-:W-:-:S03]  /*3ff0*/  MOV R2, 0xffff ;  /* 0x0000ffff00027802 */ /* 0x000fc60000000f00 */
[----:B------:R-:W-:Y:S04]  /*4000*/  DEPBAR.LE SB1, 0x36 ;  /* 0x00009d800000791a */ /* 0x000fe80000000000 */
[----:B------:R-:W1:Y:S02]  /*4010*/  UTCATOMSWS.FIND_AND_SET.ALIGN UP0, UR5, UR5 ;  /* 0x00000005000575e3 */ /* 0x000e640008000800 */
[----:B-1----:R-:W-:Y:S01]  /*4020*/  MOV R3, UR5 ;  /* 0x0000000500037c02 */ /* 0x002fe20008000f00 */
[----:B------:R-:W-:Y:S06]  /*4030*/  BRA.U UP0, `(.L_x_82) ;  /* 0x0000000100187547 */ /* 0x000fec000b800000 */
.L_x_83:
[----:B------:R-:W-:Y:S05]  /*4040*/  NANOSLEEP 0x64 ;  /* 0x000000640000795d */ /* 0x000fea0003800000 */
[----:B------:R-:W-:-:S05]  /*4050*/  UMOV UR5, 0x10 ;  /* 0x0000001000057882 */ /* 0x000fca0000000000 */
[----:B------:R-:W-:Y:S04]  /*4060*/  DEPBAR.LE SB1, 0x36 ;  /* 0x00009d800000791a */ /* 0x000fe80000000000 */
[----:B------:R-:W1:Y:S02]  /*4070*/  UTCATOMSWS.FIND_AND_SET.ALIGN UP0, UR5, UR5 ;  /* 0x00000005000575e3 */ /* 0x000e640008000800 */
[----:B-1----:R-:W-:Y:S01]  /*4080*/  MOV R3, UR5 ;  /* 0x0000000500037c02 */ /* 0x002fe20008000f00 */
[----:B------:R-:W-:Y:S05]  /*4090*/  BRA.U !UP0, `(.L_x_83) ;  /* 0xfffffffd08e87547 */ /* 0x000fea000b83ffff */
.L_x_82:
[-C--:B------:R-:W-:Y:S02]  /*40a0*/  SHF.L.U32 R2, R2, R3.reuse, RZ ;  /* 0x0000000302027219 */ /* 0x080fe400000006ff */
[----:B------:R-:W-:Y:S01]  /*40b0*/  SHF.L.U32 R0, R0, R3, RZ ;  /* 0x0000000300007219 */ /* 0x000fe200000006ff */
[----:B------:R-:W-:Y:S02]  /*40c0*/  IMAD.SHL.U32 R3, R3, 0x20, RZ ;  /* 0x0000002003037824 */ /* 0x000fe400078e00ff */
[----:B------:R1:W-:Y:S04]  /*40d0*/  ATOMS.OR RZ, [UR4+0x14], R2 ;  /* 0x00001402ffff798c */ /* 0x0003e8000b000004 */
[----:B------:R1:W-:Y:S04]  /*40e0*/  ATOMS.OR RZ, [UR4+0x18], R0 ;  /* 0x00001800ffff798c */ /* 0x0003e8000b000004 */
[----:B------:R1:W-:Y:S01]  /*40f0*/  STS [UR37+0x300], R3 ;  /* 0x00030003ff007988 */ /* 0x0003e20008000825 */
[----:B------:R-:W-:Y:S05]  /*4100*/  BRA `(.L_x_81) ;  /* 0x0000000000107947 */ /* 0x000fea0003800000 */
.L_x_80:
[----:B------:R-:W-:Y:S02]  /*4110*/  MOV R0, 0xffffffff ;  /* 0xffffffff00007802 */ /* 0x000fe40000000f00 */
[----:B------:R-:W-:-:S03]  /*4120*/  MOV R2, 0x4150 ;  /* 0x0000415000027802 */ /* 0x000fc60000000f00 */
[----:B------:R1:W-:Y:S04]  /*4130*/  STS [UR37+0x300], R0 ;  /* 0x00030000ff007988 */ /* 0x0003e80008000825 */
[----:B-1-3-5:R-:W-:Y:S05]  /*4140*/  CALL.REL.NOINC `($__internal_1_$__cuda_sm10x_tcgen05_guardrail_trap_phase_invalid_during_alloc) ;  /* 0x0000005800307944 */ /* 0x02afea0003c00000 */
.L_x_81:
[----:B------:R-:W-:Y:S05]  /*4150*/  WARPSYNC.ALL ;  /* 0x0000000000007948 */ /* 0x000fea0003800000 */
[----:B------:R-:W2:Y:S01]  /*4160*/  S2UR UR6, SR_CgaCtaId ;  /* 0x00000000000679c3 */ /* 0x000ea20000008800 */
[----:B------:R-:W-:Y:S01]  /*4170*/  UMOV UR4, 0x400 ;  /* 0x0000040000047882 */ /* 0x000fe20000000000 */
[----:B------:R-:W-:-:S06]  /*4180*/  NOP ;  /* 0x0000000000007918 */ /* 0x000fcc0000000000 */
[----:B------:R-:W-:Y:S06]  /*4190*/  BAR.ARV 0x6, 0xa0 ;  /* 0x0182800000007b1d */ /* 0x000fec0000002000 */
[----:B------:R-:W4:Y:S01]  /*41a0*/  LDCU UR7, c[0x0][0x38c] ;  /* 0x00007180ff0777ac */ /* 0x000f220008000800 */
[----:B------:R-:W-:Y:S01]  /*41b0*/  IMAD.MOV.U32 R11, RZ, RZ, 0x1 ;  /* 0x00000001ff0b7424 */ /* 0x000fe200078e00ff */
[----:B------:R-:W-:Y:S01]  /*41c0*/  CS2R R8, SRZ ;  /* 0x0000000000087805 */ /* 0x000fe2000001ff00 */
[----:B------:R-:W-:Y:S01]  /*41d0*/  IMAD.MOV.U32 R10, RZ, RZ, RZ ;  /* 0x000000ffff0a7224 */ /* 0x000fe200078e00ff */
[----:B------:R-:W-:Y:S01]  /*41e0*/  UMOV UR18, URZ ;  /* 0x000000ff00127c82 */ /* 0x000fe20008000000 */
[----:B------:R-:W-:Y:S01]  /*41f0*/  UMOV UR17, URZ ;  /* 0x000000ff00117c82 */ /* 0x000fe20008000000 */
[----:B------:R-:W-:Y:S01]  /*4200*/  UMOV UR20, 0x0 ;  /* 0x0000000000147882 */ /* 0x000fe20000000000 */
[----:B------:R-:W-:Y:S01]  /*4210*/  UMOV UR21, 0x4200010 ;  /* 0x0420001000157882 */ /* 0x000fe20000000000 */
[----:B--2---:R-:W-:Y:S01]  /*4220*/  ULEA UR6, UR6, UR4, 0x18 ;  /* 0x0000000406067291 */ /* 0x004fe2000f8ec0ff */
[----:B------:R-:W2:Y:S03]  /*4230*/  LDCU UR4, c[0x0][0x38c] ;  /* 0x00007180ff0477ac */ /* 0x000ea60008000800 */
[----:B------:R-:W-:-:S02]  /*4240*/  UIADD3 UR11, UPT, UPT, UR6, 0x4600, URZ ;  /* 0x00004600060b7890 */ /* 0x000fc4000fffe0ff */
[----:B----4-:R-:W-:-:S03]  /*4250*/  UIADD3 UR7, UPT, UPT, UR7, 0x1f, URZ ;  /* 0x0000001f07077890 */ /* 0x010fc6000fffe0ff */
[----:B-1----:R-:W1:Y:S01]  /*4260*/  LDS R0, [UR6+0x300] ;  /* 0x00030006ff007984 */ /* 0x002e620008000800 */
[----:B------:R-:W-:Y:S02]  /*4270*/  UIADD3 UR12, UPT, UPT, UR6, 0x15600, URZ ;  /* 0x00015600060c7890 */ /* 0x000fe4000fffe0ff */
[----:B------:R-:W-:Y:S02]  /*4280*/  USHF.R.S32.HI UR5, URZ, 0x1f, UR7 ;  /* 0x0000001fff057899 */ /* 0x000fe40008011407 */
[----:B------:R-:W-:Y:S02]  /*4290*/  USHF.R.U32.HI UR11, URZ, 0x4, UR11 ;  /* 0x00000004ff0b7899 */ /* 0x000fe4000801160b */
[----:B------:R-:W-:Y:S02]  /*42a0*/  ULEA.HI UR5, UR5, UR7, URZ, 0x5 ;  /* 0x0000000705057291 */ /* 0x000fe4000f8f28ff */
[----:B------:R-:W-:Y:S02]  /*42b0*/  USHF.R.U32.HI UR12, URZ, 0x4, UR12 ;  /* 0x00000004ff0c7899 */ /* 0x000fe4000801160c */
[----:B------:R-:W-:-:S02]  /*42c0*/  USHF.R.S32.HI UR5, URZ, 0x5, UR5 ;  /* 0x00000005ff057899 */ /* 0x000fc40008011405 */
[----:B------:R-:W-:Y:S02]  /*42d0*/  ULOP3.LUT UR11, UR11, 0x3fff, URZ, 0xc0, !UPT ;  /* 0x00003fff0b0b7892 */ /* 0x000fe4000f8ec0ff */
[----:B------:R-:W-:Y:S02]  /*42e0*/  UISETP.LT.AND UP0, UPT, UR5, 0x1, UPT ;  /* 0x000000010500788c */ /* 0x000fe4000bf01270 */
[----:B------:R-:W-:Y:S02]  /*42f0*/  ULOP3.LUT UR12, UR12, 0x3fff, URZ, 0xc0, !UPT ;  /* 0x00003fff0c0c7892 */ /* 0x000fe4000f8ec0ff */
[----:B------:R-:W-:Y:S02]  /*4300*/  USEL UR10, UR5, 0x1, !UP0 ;  /* 0x00000001050a7887 */ /* 0x000fe4000c000000 */
[----:B------:R-:W-:Y:S02]  /*4310*/  ULOP3.LUT UR11, UR11, 0x10000, URZ, 0xfc, !UPT ;  /* 0x000100000b0b7892 */ /* 0x000fe4000f8efcff */
[----:B------:R-:W-:-:S02]  /*4320*/  ULOP3.LUT UR12, UR12, 0x10000, URZ, 0xfc, !UPT ;  /* 0x000100000c0c7892 */ /* 0x000fc4000f8efcff */
[----:B------:R-:W-:Y:S02]  /*4330*/  UIADD3 UR10, UPT, UPT, -UR10, URZ, URZ ;  /* 0x000000ff0a0a7290 */ /* 0x000fe4000fffe1ff */
[----:B--2---:R-:W-:Y:S01]  /*4340*/  UISETP.GE.AND UP3, UPT, UR4, 0x1, UPT ;  /* 0x000000010400788c */ /* 0x004fe2000bf66270 */
[----:B-1----:R-:W-:-:S15]  /*4350*/  R2UR UR19, R0 ;  /* 0x00000000001372ca */ /* 0x002fde00000e0000 */
.L_x_90:
[----:B------:R-:W-:Y:S02]  /*4360*/  LEA R0, R10, UR6, 0x3 ;  /* 0x000000060a007c11 */ /* 0x000fe4000f8e18ff */
[----:B------:R-:W-:Y:S02]  /*4370*/  SHF.L.U32 R5, R9, 0x1f, RZ ;  /* 0x0000001f09057819 */ /* 0x000fe400000006ff */
[----:B------:R-:W-:Y:S01]  /*4380*/  PLOP3.LUT P0, PT, PT, PT, UP3, 0x80, 0x8 ;  /* 0x000000000008781c */ /* 0x000fe20003f0f038 */
[----:B------:R-:W-:Y:S01]  /*4390*/  VIADD R3, R0, 0x260 ;  /* 0x0000026000037836 */ /* 0x000fe20000000000 */
[----:B-1----:R-:W1:Y:S02]  /*43a0*/  SYNCS.PHASECHK.TRANS64.TRYWAIT P1, [R0+URZ+0x250], R5 ;  /* 0x00025005000075a7 */ /* 0x002e6400080211ff */
[----:B-1--4-:R-:W-:Y:S09]  /*43b0*/  @!P1 BRA `(.L_x_84) ;  /* 0x0000005000209947 */ /* 0x012ff20003800000 */
.L_x_211:
[----:B------:R-:W-:Y:S01]  /*43c0*/  LEA R4, R10, UR6, 0x4 ;  /* 0x000000060a047c11 */ /* 0x000fe2000f8e20ff */
[----:B------:R-:W-:Y:S01]  /*43d0*/  @UP3 ULEA UR4, UR17, UR6, 0x3 ;  /* 0x0000000611043291 */ /* 0x000fe2000f8e18ff */
[----:B------:R-:W-:Y:S01]  /*43e0*/  PLOP3.LUT P2, PT, PT, PT, PT, 0x80, 0x8 ;  /* 0x000000000008781c */ /* 0x000fe20003f4f070 */
[----:B------:R-:W-:Y:S01]  /*43f0*/  ULEA UR9, UR18, UR6, 0x3 ;  /* 0x0000000612097291 */ /* 0x000fe2000f8e18ff */
[----:B------:R-:W-:Y:S02]  /*4400*/  PRMT R3, RZ, 0x654, R3 ;  /* 0x00000654ff037816 */ /* 0x000fe40000000003 */
[----:B-1----:R-:W1:Y:S01]  /*4410*/  LDS.128 R4, [R4+0x2e0] ;  /* 0x0002e00004047984 */ /* 0x002e620000000c00 */
[----:B------:R-:W-:Y:S02]  /*4420*/  @P0 SHF.L.U32 R2, R8, 0x1f, RZ ;  /* 0x0000001f08020819 */ /* 0x000fe400000006ff */
[----:B------:R-:W-:Y:S01]  /*4430*/  SHF.L.U32 R0, R11, 0x1f, RZ ;  /* 0x0000001f0b007819 */ /* 0x000fe200000006ff */
[----:B------:R-:W-:Y:S01]  /*4440*/  @!PT LDS RZ, [RZ] ;  /* 0x00000000fffff984 */ /* 0x000fe20000000800 */
[----:B------:R-:W-:Y:S01]  /*4450*/  @!PT LDS RZ, [RZ] ;  /* 0x00000000fffff984 */ /* 0x000fe20000000800 */
[----:B------:R-:W-:Y:S01]  /*4460*/  @!PT LDS RZ, [RZ] ;  /* 0x00000000fffff984 */ /* 0x000fe20000000800 */
[----:B------:R-:W-:Y:S01]  /*4470*/  @!PT LDS RZ, [RZ] ;  /* 0x00000000fffff984 */ /* 0x000fe20000000800 */
[----:B------:R2:W-:Y:S06]  /*4480*/  MEMBAR.ALL.CTA ;  /* 0x0000000000007992 */ /* 0x0005ec0000008000 */
[----:B--2---:R-:W2:Y:S02]  /*4490*/  FENCE.VIEW.ASYNC.S ;  /* 0x00000000000073c6 */ /* 0x004ea40000000000 */
[----:B--2---:R2:W-:Y:S01]  /*44a0*/  SYNCS.ARRIVE.TRANS64.RED.A1T0 RZ, [R3+URZ], RZ ;  /* 0x000000ff03ff79a7 */ /* 0x0045e200081004ff */
[----:B------:R2:W4:Y:S01]  /*44b0*/  @P0 SYNCS.PHASECHK.TRANS64.TRYWAIT P2, [UR4], R2 ;  /* 0x00000002ff0005a7 */ /* 0x0005220008041104 */
[----:B-1----:R-:W-:Y:S01]  /*44c0*/  LOP3.LUT P1, RZ, R6, 0x1, RZ, 0xc0, !PT ;  /* 0x0000000106ff7812 */ /* 0x002fe2000782c0ff */
[----:B------:R-:W1:Y:S02]  /*44d0*/  SYNCS.PHASECHK.TRANS64.TRYWAIT P0, [UR9+0x290], R0 ;  /* 0x00029000ff0075a7 */ /* 0x000e640008001109 */
[----:B-12-4-:R-:W-:Y:S10]  /*44e0*/  @!P0 BRA `(.L_x_85) ;  /* 0x0000004c00e88947 */ /* 0x016ff40003800000 */
.L_x_213:
[----:B------:R-:W-:Y:S01]  /*44f0*/  IADD3 R10, PT, PT, R10, 0x1, RZ ;  /* 0x000000010a0a7810 */ /* 0x000fe20007ffe0ff */
[----:B------:R-:W-:Y:S06]  /*4500*/  BRA.U !UP3, `(.L_x_86) ;  /* 0x000000010ba07547 */ /* 0x000fec000b800000 */
[----:B------:R-:W-:Y:S02]  /*4510*/  ULEA.HI UR8, UR18, UR18, URZ, 0x1 ;  /* 0x0000001212087291 */ /* 0x000fe4000f8f08ff */
[----:B------:R-:W-:Y:S02]  /*4520*/  UPLOP3.LUT UP4, UPT, UPT, UPT, UPT, 0x40, 0x4 ;  /* 0x000000000004789c */ /* 0x000fe40003f8e870 */
[----:B------:R-:W-:Y:S02]  /*4530*/  USHF.L.U32 UR4, UR8, 0x6, URZ ;  /* 0x0000000608047899 */ /* 0x000fe400080006ff */
[----:B------:R-:W-:Y:S02]  /*4540*/  ULOP3.LUT UR8, UR8, 0xffe, URZ, 0xc0, !UPT ;  /* 0x00000ffe08087892 */ /* 0x000fe4000f8ec0ff */
[----:B------:R-:W-:Y:S02]  /*4550*/  ULOP3.LUT UR4, UR4, 0xffffff80, URZ, 0xc0, !UPT ;  /* 0xffffff8004047892 */ /* 0x000fe4000f8ec0ff */
[----:B------:R-:W-:-:S02]  /*4560*/  UIADD3 UR8, UPT, UPT, -UR8, UR18, URZ ;  /* 0x0000001208087290 */ /* 0x000fc4000fffe1ff */
[----:B------:R-:W-:Y:S01]  /*4570*/  UIADD3 UR4, UPT, UPT, UR19, UR4, URZ ;  /* 0x0000000413047290 */ /* 0x000fe2000fffe0ff */
[----:B------:R-:W-:Y:S01]  /*4580*/  UMOV UR16, UR10 ;  /* 0x0000000a00107c82 */ /* 0x000fe20008000000 */
[----:B------:R-:W-:Y:S02]  /*4590*/  UMOV UR15, UR5 ;  /* 0x00000005000f7c82 */ /* 0x000fe40008000000 */
[----:B------:R-:W-:Y:S01]  /*45a0*/  ULEA UR8, UR8, UR4, 0x14 ;  /* 0x0000000408087291 */ /* 0x000fe2000f8ea0ff */
[----:B------:R-:W-:-:S11]  /*45b0*/  UMOV UR14, UR17 ;  /* 0x00000011000e7c82 */ /* 0x000fd60008000000 */
.L_x_89:
[----:B------:R-:W-:Y:S02]  /*45c0*/  UIADD3 UR16, UPT, UPT, UR16, 0x1, URZ ;  /* 0x0000000110107890 */ /* 0x000fe4000fffe0ff */
[----:B--2---:R-:W-:Y:S02]  /*45d0*/  ULEA UR7, UR14, UR6, 0x3 ;  /* 0x000000060e077291 */ /* 0x004fe4000f8e18ff */
[----:B------:R-:W-:Y:S01]  /*45e0*/  UISETP.NE.AND UP0, UPT, UR16, URZ, UPT ;  /* 0x000000ff1000728c */ /* 0x000fe2000bf05270 */
[----:B----4-:R-:W-:Y:S10]  /*45f0*/  @P2 BRA `(.L_x_87) ;  /* 0x00000000000c2947 */ /* 0x010ff40003800000 */
[----:B-1----:R-:W-:Y:S04]  /*4600*/  SHF.L.U32 R3, R8, 0x1f, RZ ;  /* 0x0000001f08037819 */ /* 0x002fe800000006ff */
[----:B------:R-:W1:Y:S02]  /*4610*/  SYNCS.PHASECHK.TRANS64.TRYWAIT P0, [UR7], R3 ;  /* 0x00000003ff0075a7 */ /* 0x000e640008001107 */
[----:B-1----:R-:W-:Y:S05]  /*4620*/  @!P0 BRA `(.L_x_88) ;  /* 0x0000004c00b08947 */ /* 0x002fea0003800000 */
.L_x_87:
[----:B------:R-:W-:Y:S01]  /*4630*/  UISETP.NE.AND UP1, UPT, UR15, 0x1, UPT ;  /* 0x000000010f00788c */ /* 0x000fe2000bf25270 */
[----:B------:R-:W-:Y:S01]  /*4640*/  PLOP3.LUT P2, PT, PT, PT, PT, 0x80, 0x8 ;  /* 0x000000000008781c */ /* 0x000fe20003f4f070 */
[----:B------:R-:W-:Y:S02]  /*4650*/  UIADD3 UR17, UPT, UPT, UR14, 0x1, URZ ;  /* 0x000000010e117890 */ /* 0x000fe4000fffe0ff */
[----:B------:R-:W-:Y:S02]  /*4660*/  ULEA UR22, UR14, UR12, 0x8 ;  /* 0x0000000c0e167291 */ /* 0x000fe4000f8e40ff */
[----:B------:R-:W-:Y:S01]  /*4670*/  UISETP.NE.AND UP2, UPT, UR17, 0x22, UPT ;  /* 0x000000221100788c */ /* 0x000fe2000bf45270 */
[----:B------:R-:W-:Y:S01]  /*4680*/  PLOP3.LUT P0, PT, PT, PT, UP1, 0x80, 0x8 ;  /* 0x000000000008781c */ /* 0x000fe20003f0f018 */
[----:B------:R-:W-:Y:S02]  /*4690*/  ULEA UR24, UR14, UR11, 0x7 ;  /* 0x0000000b0e187291 */ /* 0x000fe4000f8e38ff */
[----:B------:R-:W-:Y:S02]  /*46a0*/  USEL UR13, URZ, 0x1, UP2 ;  /* 0x00000001ff0d7887 */ /* 0x000fe40009000000 */
[----:B------:R-:W-:Y:S02]  /*46b0*/  USEL UR17, UR17, URZ, UP2 ;  /* 0x000000ff11117287 */ /* 0x000fe40009000000 */
[----:B------:R-:W-:Y:S02]  /*46c0*/  UIADD3 UR7, UPT, UPT, UR7, 0x110, URZ ;  /* 0x0000011007077890 */ /* 0x000fe4000fffe0ff */
[----:B------:R-:W-:Y:S01]  /*46d0*/  @UP1 ULEA UR4, UR17, UR6, 0x3 ;  /* 0x0000000611041291 */ /* 0x000fe2000f8e18ff */
[----:B------:R-:W-:Y:S01]  /*46e0*/  LOP3.LUT R8, R8, UR13, RZ, 0x3c, !PT ;  /* 0x0000000d08087c12 */ /* 0x000fe2000f8e3cff */
[----:B------:R-:W-:Y:S01]  /*46f0*/  UMOV UR23, 0xc0004010 ;  /* 0xc000401000177882 */ /* 0x000fe20000000000 */
[----:B------:R-:W-:Y:S01]  /*4700*/  UMOV UR25, 0xc0004010 ;  /* 0xc000401000197882 */ /* 0x000fe20000000000 */
[----:B------:R-:W-:Y:S01]  /*4710*/  UIADD3 UR15, UPT, UPT, UR15, -0x1, URZ ;  /* 0xffffffff0f0f7890 */ /* 0x000fe2000fffe0ff */
[----:B-1----:R-:W-:Y:S01]  /*4720*/  @P0 SHF.L.U32 R0, R8, 0x1f, RZ ;  /* 0x0000001f08000819 */ /* 0x002fe200000006ff */
[----:B------:R-:W-:Y:S03]  /*4730*/  UMOV UR14, UR17 ;  /* 0x00000011000e7c82 */ /* 0x000fe60008000000 */
[----:B------:R2:W4:Y:S01]  /*4740*/  @P0 SYNCS.PHASECHK.TRANS64.TRYWAIT P2, [UR4], R0 ;  /* 0x00000000ff0005a7 */ /* 0x0005220008041104 */
[----:B------:R2:W-:Y:S01]  /*4750*/  UTCQMMA gdesc[UR24], gdesc[UR22], tmem[UR8], tmem[UR20], idesc[UR21], UP4 ;  /* 0x00ff1416180075ea */ /* 0x0005e2000a000308 */
[----:B------:R-:W-:Y:S01]  /*4760*/  UPLOP3.LUT UP4, UPT, UPT, UPT, UPT, 0x80, 0x8 ;  /* 0x000000000008789c */ /* 0x000fe20003f8f070 */
[----:B------:R2:W-:Y:S01]  /*4770*/  UTCBAR [UR7], URZ ;  /* 0x000000ff070073e9 */ /* 0x0005e200080000ff */
[----:B------:R-:W-:Y:S09]  /*4780*/  BRA.U UP0, `(.L_x_89) ;  /* 0xfffffffd008c7547 */ /* 0x000ff2000b83ffff */
.L_x_86:
[----:B------:R-:W-:Y:S01]  /*4790*/  UIADD3 UR18, UPT, UPT, UR18, 0x1, URZ ;  /* 0x0000000112127890 */ /* 0x000fe2000fffe0ff */
[C---:B------:R-:W-:Y:S01]  /*47a0*/  ISETP.NE.AND P0, PT, R10.reuse, 0x2, PT ;  /* 0x000000020a00780c */ /* 0x040fe20003f05270 */
[----:B------:R-:W-:Y:S02]  /*47b0*/  UIADD3 UR9, UPT, UPT, UR9, 0x270, URZ ;  /* 0x0000027009097890 */ /* 0x000fe4000fffe0ff */
[----:B------:R-:W-:Y:S01]  /*47c0*/  UISETP.NE.AND UP0, UPT, UR18, 0x4, UPT ;  /* 0x000000041200788c */ /* 0x000fe2000bf05270 */
[----:B-12---:R-:W-:Y:S02]  /*47d0*/  SEL R0, RZ, 0x1, P0 ;  /* 0x00000001ff007807 */ /* 0x006fe40000000000 */
[----:B------:R-:W-:Y:S01]  /*47e0*/  SEL R10, R10, RZ, P0 ;  /* 0x000000ff0a0a7207 */ /* 0x000fe20000000000 */
[----:B------:R-:W-:Y:S01]  /*47f0*/  USEL UR4, URZ, 0x1, UP0 ;  /* 0x00000001ff047887 */ /* 0x000fe20008000000 */
[----:B------:R-:W-:Y:S01]  /*4800*/  LOP3.LUT R9, R9, R0, RZ, 0x3c, !PT ;  /* 0x0000000009097212 */ /* 0x000fe200078e3cff */
[----:B------:R-:W-:Y:S01]  /*4810*/  USEL UR18, UR18, URZ, UP0 ;  /* 0x000000ff12127287 */ /* 0x000fe20008000000 */
[----:B------:R1:W-:Y:S03]  /*4820*/  UTCBAR [UR9], URZ ;  /* 0x000000ff090073e9 */ /* 0x0003e600080000ff */
[----:B------:R-:W-:Y:S01]  /*4830*/  LOP3.LUT R11, R11, UR4, RZ, 0x3c, !PT ;  /* 0x000000040b0b7c12 */ /* 0x000fe2000f8e3cff */
[----:B------:R-:W-:Y:S07]  /*4840*/  @P1 BRA `(.L_x_90) ;  /* 0xfffffff800c41947 */ /* 0x000fee000383ffff */
[----:B------:R-:W2:Y:S01]  /*4850*/  S2UR UR4, SR_CgaCtaId ;  /* 0x00000000000479c3 */ /* 0x000ea20000008800 */
[----:B------:R-:W-:Y:S01]  /*4860*/  ELECT P0, URZ, PT ;  /* 0x0000000000ff782f */ /* 0x000fe20003800000 */
[----:B------:R-:W-:Y:S01]  /*4870*/  IMAD.MOV.U32 R0, RZ, RZ, 0x1 ;  /* 0x00000001ff007424 */ /* 0x000fe200078e00ff */
[----:B------:R-:W-:Y:S01]  /*4880*/  UIADD3 UR6, UPT, UPT, UR6, 0x290, URZ ;  /* 0x0000029006067890 */ /* 0x000fe2000fffe0ff */
[----:B------:R-:W-:Y:S01]  /*4890*/  SHF.L.U32 R3, R11, 0x1f, RZ ;  /* 0x0000001f0b037819 */ /* 0x000fe200000006ff */
[----:B------:R-:W-:-:S03]  /*48a0*/  UMOV UR5, 0x40 ;  /* 0x0000004000057882 */ /* 0x000fc60000000000 */
[----:B------:R-:W-:Y:S01]  /*48b0*/  UVIRTCOUNT.DEALLOC.SMPOOL 0x80 ;  /* 0x000000800000784c */ /* 0x000fe20000000000 */
[----:B--2---:R-:W-:Y:S02]  /*48c0*/  ULEA UR4, UR4, UR5, 0x18 ;  /* 0x0000000504047291 */ /* 0x004fe4000f8ec0ff */
[----:B------:R-:W-:-:S07]  /*48d0*/  ULEA UR5, UR18, UR6, 0x3 ;  /* 0x0000000612057291 */ /* 0x000fce000f8e18ff */
[----:B------:R2:W-:Y:S02]  /*48e0*/  @P0 STS.U8 [UR4+0x1c], R0 ;  /* 0x00001c00ff000988 */ /* 0x0005e40008000004 */
[----:B------:R-:W3:Y:S02]  /*48f0*/  SYNCS.PHASECHK.TRANS64.TRYWAIT P0, [UR5], R3 ;  /* 0x00000003ff0075a7 */ /* 0x000ee40008001105 */
[----:B--23--:R-:W-:Y:S05]  /*4900*/  @!P0 BRA `(.L_x_91) ;  /* 0x0000004c00108947 */ /* 0x00cfea0003800000 */
.L_x_216:
[----:B------:R-:W-:-:S04]  /*4910*/  UIADD3 UR7, UPT, UPT, UR18, 0x1, URZ ;  /* 0x0000000112077890 */ /* 0x000fc8000fffe0ff */
[----:B------:R-:W-:-:S04]  /*4920*/  UISETP.NE.AND UP0, UPT, UR7, 0x4, UPT ;  /* 0x000000040700788c */ /* 0x000fc8000bf05270 */
[----:B------:R-:W-:Y:S02]  /*4930*/  USEL UR8, URZ, 0x1, UP0 ;  /* 0x00000001ff087887 */ /* 0x000fe40008000000 */
[----:B------:R-:W-:-:S04]  /*4940*/  USEL UR7, UR7, URZ, UP0 ;  /* 0x000000ff07077287 */ /* 0x000fc80008000000 */
[----:B------:R-:W-:Y:S01]  /*4950*/  ULEA UR5, UR7, UR6, 0x3 ;  /* 0x0000000607057291 */ /* 0x000fe2000f8e18ff */
[----:B------:R-:W-:-:S04]  /*4960*/  LOP3.LUT R2, R11, UR8, RZ, 0x3c, !PT ;  /* 0x000000080b027c12 */ /* 0x000fc8000f8e3cff */
[----:B--2---:R-:W-:-:S04]  /*4970*/  SHF.L.U32 R3, R2, 0x1f, RZ ;  /* 0x0000001f02037819 */ /* 0x004fc800000006ff */
[----:B------:R-:W2:Y:S02]  /*4980*/  SYNCS.PHASECHK.TRANS64.TRYWAIT P0, [UR5], R3 ;  /* 0x00000003ff0075a7 */ /* 0x000ea40008001105 */
[----:B--2---:R-:W-:Y:S05]  /*4990*/  @!P0 BRA `(.L_x_92) ;  /* 0x0000004c00048947 */ /* 0x004fea0003800000 */
.L_x_218:
        /* <DEDUP_REMOVED lines=9> */
.L_x_220:
[----:B------:R-:W-:-:S04]  /*4a30*/  UIADD3 UR7, UPT, UPT, UR7, 0x1, URZ ;  /* 0x0000000107077890 */ /* 0x000fc8000fffe0ff */
[----:B------:R-:W-:-:S04]  /*4a40*/  UISETP.NE.AND UP0, UPT, UR7, 0x4, UPT ;  /* 0x000000040700788c */ /* 0x000fc8000bf05270 */
[----:B------:R-:W-:Y:S02]  /*4a50*/  USEL UR5, URZ, 0x1, UP0 ;  /* 0x00000001ff057887 */ /* 0x000fe40008000000 */
[----:B------:R-:W-:-:S04]  /*4a60*/  USEL UR7, UR7, URZ, UP0 ;  /* 0x000000ff07077287 */ /* 0x000fc80008000000 */
[----:B------:R-:W-:Y:S01]  /*4a70*/  ULEA UR7, UR7, UR6, 0x3 ;  /* 0x0000000607077291 */ /* 0x000fe2000f8e18ff */
[----:B--2---:R-:W-:-:S04]  /*4a80*/  LOP3.LUT R3, R2, UR5, RZ, 0x3c, !PT ;  /* 0x0000000502037c12 */ /* 0x004fc8000f8e3cff */
[----:B------:R-:W-:-:S04]  /*4a90*/  SHF.L.U32 R3, R3, 0x1f, RZ ;  /* 0x0000001f03037819 */ /* 0x000fc800000006ff */
[----:B------:R-:W2:Y:S02]  /*4aa0*/  SYNCS.PHASECHK.TRANS64.TRYWAIT P0, [UR7], R3 ;  /* 0x00000003ff0075a7 */ /* 0x000ea40008001107 */
[----:B--2---:R-:W-:Y:S05]  /*4ab0*/  @!P0 BRA `(.L_x_94) ;  /* 0x0000004800ec8947 */ /* 0x004fea0003800000 */
.L_x_222:
[----:B------:R-:W-:Y:S01]  /*4ac0*/  NOP ;  /* 0x0000000000007918 */ /* 0x000fe20000000000 */
[----:B--2---:R-:W2:Y:S01]  /*4ad0*/  LDS R0, [UR4+0x14] ;  /* 0x00001404ff007984 */ /* 0x004ea20008000800 */
[----:B------:R-:W-:Y:S01]  /*4ae0*/  ULOP3.LUT UR6, UR19, 0xffff, URZ, 0xc0, !UPT ;  /* 0x0000ffff13067892 */ /* 0x000fe2000f8ec0ff */
[----:B------:R-:W-:Y:S01]  /*4af0*/  UMOV UR8, 0xffff ;  /* 0x0000ffff00087882 */ /* 0x000fe20000000000 */
[----:B------:R-:W-:Y:S02]  /*4b00*/  UMOV UR5, 0x1 ;  /* 0x0000000100057882 */ /* 0x000fe40000000000 */
[----:B------:R-:W-:-:S04]  /*4b10*/  USHF.R.U32.HI UR6, URZ, 0x5, UR6 ;  /* 0x00000005ff067899 */ /* 0x000fc80008011606 */
[----:B------:R-:W-:Y:S02]  /*4b20*/  USHF.L.U32 UR8, UR8, UR6, URZ ;  /* 0x0000000608087299 */ /* 0x000fe400080006ff */
[----:B------:R-:W-:-:S04]  /*4b30*/  USHF.L.U32 UR5, UR5, UR6, URZ ;  /* 0x0000000605057299 */ /* 0x000fc800080006ff */
[----:B--2---:R-:W-:-:S04]  /*4b40*/  LOP3.LUT R0, R0, UR8, RZ, 0xc0, !PT ;  /* 0x0000000800007c12 */ /* 0x004fc8000f8ec0ff */
[----:B------:R-:W-:-:S13]  /*4b50*/  ISETP.NE.AND P0, PT, R0, UR8, PT ;  /* 0x0000000800007c0c */ /* 0x000fda000bf05270 */
[----:B------:R-:W-:Y:S05]  /*4b60*/  @P0 BRA `(.L_x_95) ;  /* 0x0000000000580947 */ /* 0x000fea0003800000 */
[----:B------:R-:W2:Y:S02]  /*4b70*/  LDS R0, [UR4+0x18] ;  /* 0x00001804ff007984 */ /* 0x000ea40008000800 */
[----:B--2---:R-:W-:-:S04]  /*4b80*/  LOP3.LUT R0, R0, UR5, RZ, 0xc0, !PT ;  /* 0x0000000500007c12 */ /* 0x004fc8000f8ec0ff */
[----:B------:R-:W-:-:S13]  /*4b90*/  ISETP.NE.AND P0, PT, R0, UR5, PT ;  /* 0x0000000500007c0c */ /* 0x000fda000bf05270 */
[----:B------:R-:W-:Y:S05]  /*4ba0*/  @P0 BRA `(.L_x_96) ;  /* 0x00000000003c0947 */ /* 0x000fea0003800000 */
[----:B------:R-:W2:Y:S01]  /*4bb0*/  S2R R2, SR_LANEID ;  /* 0x0000000000027919 */ /* 0x000ea20000000000 */
[----:B------:R-:W-:Y:S01]  /*4bc0*/  ULOP3.LUT UR8, URZ, UR8, URZ, 0x33, !UPT ;  /* 0x00000008ff087292 */ /* 0x000fe2000f8e33ff */
[----:B------:R-:W-:Y:S01]  /*4bd0*/  LOP3.LUT R4, RZ, UR5, RZ, 0x33, !PT ;  /* 0x00000005ff047c12 */ /* 0x000fe2000f8e33ff */
[----:B------:R-:W-:Y:S02]  /*4be0*/  VOTEU.ANY UR7, UPT, PT ;  /* 0x0000000000077886 */ /* 0x000fe400038e0100 */
[----:B------:R-:W-:Y:S01]  /*4bf0*/  UFLO.U32 UR7, UR7 ;  /* 0x00000007000772bd */ /* 0x000fe200080e0000 */
[----:B------:R-:W3:Y:S01]  /*4c00*/  REDUX UR5, R4 ;  /* 0x00000000040573c4 */ /* 0x000ee20000000000 */
[----:B------:R-:W-:-:S06]  /*4c10*/  IMAD.U32 R0, RZ, RZ, UR8 ;  /* 0x00000008ff007e24 */ /* 0x000fcc000f8e00ff */
[----:B------:R1:W-:Y:S01]  /*4c20*/  UTCATOMSWS.AND URZ, UR8 ;  /* 0x0000000800ff79e3 */ /* 0x0003e20008000000 */
[----:B------:R-:W4:Y:S01]  /*4c30*/  REDUX UR6, R0 ;  /* 0x00000000000673c4 */ /* 0x000f220000000000 */
[----:B--2---:R-:W-:Y:S01]  /*4c40*/  ISETP.EQ.U32.AND P0, PT, R2, UR7, PT ;  /* 0x0000000702007c0c */ /* 0x004fe2000bf02070 */
[----:B---3--:R-:W-:Y:S01]  /*4c50*/  IMAD.U32 R2, RZ, RZ, UR5 ;  /* 0x00000005ff027e24 */ /* 0x008fe2000f8e00ff */
[----:B----4-:R-:W-:-:S11]  /*4c60*/  MOV R3, UR6 ;  /* 0x0000000600037c02 */ /* 0x010fd60008000f00 */
[----:B------:R1:W-:Y:S04]  /*4c70*/  @P0 ATOMS.AND RZ, [UR4+0x14], R3 ;  /* 0x00001403ffff098c */ /* 0x0003e8000a800004 */
[----:B------:R1:W-:Y:S01]  /*4c80*/  @P0 ATOMS.AND RZ, [UR4+0x18], R2 ;  /* 0x00001802ffff098c */ /* 0x0003e2000a800004 */
[----:B------:R-:W-:Y:S05]  /*4c90*/  BRA `(.L_x_97) ;  /* 0x0000000000147947 */ /* 0x000fea0003800000 */
.L_x_96:
[----:B------:R-:W-:Y:S02]  /*4ca0*/  MOV R2, 0x4cc0 ;  /* 0x00004cc000027802 */ /* 0x000fe40000000f00 */
[----:B-1--45:R-:W-:Y:S05]  /*4cb0*/  CALL.REL.NOINC `($__internal_0_$__cuda_sm10x_tcgen05_guardrail_trap_col_being_dealloced_not_returned_by_alloc) ;  /* 0x0000004c00487944 */ /* 0x032fea0003c00000 */
[----:B------:R-:W-:Y:S05]  /*4cc0*/  BRA `(.L_x_97) ;  /* 0x0000000000087947 */ /* 0x000fea0003800000 */
.L_x_95:
[----:B------:R-:W-:Y:S02]  /*4cd0*/  MOV R2, 0x4cf0 ;  /* 0x00004cf000027802 */ /* 0x000fe40000000f00 */
[----:B-1--45:R-:W-:Y:S05]  /*4ce0*/  CALL.REL.NOINC `($__internal_2_$__cuda_sm10x_tcgen05_guardrail_trap_unallocated_columns_being_dealloced) ;  /* 0x0000004c00547944 */ /* 0x032fea0003c00000 */
.L_x_97:
[----:B------:R-:W-:Y:S01]  /*4cf0*/  NOP ;  /* 0x0000000000007918 */ /* 0x000fe20000000000 */
[----:B-1----:R-:W-:Y:S05]  /*4d00*/  EXIT ;  /* 0x000000000000794d */ /* 0x002fea0003800000 */
.L_x_79:
[----:B------:R-:W-:-:S09]  /*4d10*/  UISETP.NE.OR UP2, UPT, UR8, 0x3, !UP2 ;  /* 0x000000030800788c */ /* 0x000fd2000d745670 */
[----:B------:R-:W-:Y:S05]  /*4d20*/  BRA.U UP2, `(.L_x_98) ;  /* 0x0000000d02407547 */ /* 0x000fea000b800000 */
[----:B------:R-:W1:Y:S01]  /*4d30*/  LDC R0, c[0x0][0xb30] ;  /* 0x0002cc00ff007b82 */ /* 0x000e620000000800 */
[----:B------:R-:W2:Y:S01]  /*4d40*/  LDCU.64 UR8, c[0x0][0x888] ;  /* 0x00011100ff0877ac */ /* 0x000ea20008000a00 */
[----:B------:R-:W-:Y:S02]  /*4d50*/  HFMA2 R29, -RZ, RZ, 0, 0 ;  /* 0x00000000ff1d7431 */ /* 0x000fe400000001ff */
[----:B------:R-:W-:Y:S01]  /*4d60*/  IMAD.MOV.U32 R31, RZ, RZ, 0x1 ;  /* 0x00000001ff1f7424 */ /* 0x000fe200078e00ff */
[----:B------:R-:W-:Y:S01]  /*4d70*/  MOV R23, 0x1000 ;  /* 0x0000100000177802 */ /* 0x000fe20000000f00 */
[----:B------:R-:W4:Y:S01]  /*4d80*/  LDCU.64 UR4, c[0x0][0x890] ;  /* 0x00011200ff0477ac */ /* 0x000f220008000a00 */
[----:B------:R-:W-:Y:S01]  /*4d90*/  IMAD.MOV.U32 R30, RZ, RZ, RZ ;  /* 0x000000ffff1e7224 */ /* 0x000fe200078e00ff */
[----:B------:R-:W3:Y:S01]  /*4da0*/  LDC R19, c[0x0][0x370] ;  /* 0x0000dc00ff137b82 */ /* 0x000ee20000000800 */
[----:B------:R-:W-:Y:S01]  /*4db0*/  UMOV UR7, 0x400 ;  /* 0x0000040000077882 */ /* 0x000fe20000000000 */
[----:B------:R-:W-:-:S02]  /*4dc0*/  UPLOP3.LUT UP1, UPT, UPT, UPT, UPT, 0x40, 0x4 ;  /* 0x000000000004789c */ /* 0x000fc40003f2e870 */
[----:B------:R-:W-:-:S04]  /*4dd0*/  ULEA UR7, UR37, UR7, 0x18 ;  /* 0x0000000725077291 */ /* 0x000fc8000f8ec0ff */
[----:B------:R-:W3:Y:S01]  /*4de0*/  LDC R2, c[0x0][0xb0c] ;  /* 0x0002c300ff027b82 */ /* 0x000ee20000000800 */
[----:B------:R-:W-:Y:S02]  /*4df0*/  UIADD3 UR13, UPT, UPT, UR7, 0x228, URZ ;  /* 0x00000228070d7890 */ /* 0x000fe4000fffe0ff */
[----:B--2---:R-:W-:Y:S02]  /*4e00*/  UISETP.NE.U32.AND UP2, UPT, UR8, URZ, UPT ;  /* 0x000000ff0800728c */ /* 0x004fe4000bf45070 */
[----:B------:R-:W-:Y:S02]  /*4e10*/  UIADD3 UR17, UPT, UPT, UR7, 0x220, URZ ;  /* 0x0000022007117890 */ /* 0x000fe4000fffe0ff */
[----:B----4-:R-:W-:Y:S01]  /*4e20*/  UISETP.NE.U32.AND UP3, UPT, UR4, URZ, UPT ;  /* 0x000000ff0400728c */ /* 0x010fe2000bf65070 */
[----:B------:R-:W2:Y:S01]  /*4e30*/  LDC R18, c[0x0][0xb20] ;  /* 0x0002c800ff127b82 */ /* 0x000ea20000000800 */
[----:B-1----:R-:W-:Y:S01]  /*4e40*/  ISETP.NE.AND P1, PT, R0, 0x1, PT ;  /* 0x000000010000780c */ /* 0x002fe20003f25270 */
[----:B------:R-:W-:-:S02]  /*4e50*/  UISETP.NE.AND.EX UP2, UPT, UR9, URZ, UPT, UP2 ;  /* 0x000000ff0900728c */ /* 0x000fc4000bf45320 */
[----:B------:R-:W-:Y:S02]  /*4e60*/  UPRMT UR13, UR37, 0x654, UR13 ;  /* 0x00000654250d7896 */ /* 0x000fe4000800000d */
[----:B------:R-:W-:Y:S02]  /*4e70*/  UISETP.NE.AND.EX UP3, UPT, UR5, URZ, UPT, UP3 ;  /* 0x000000ff0500728c */ /* 0x000fe4000bf65330 */
[----:B------:R-:W1:Y:S08]  /*4e80*/  LDC.64 R32, c[0x0][0x348] ;  /* 0x0000d200ff207b82 */ /* 0x000e700000000a00 */
[----:B------:R-:W4:Y:S08]  /*4e90*/  LDC.64 R16, c[0x0][0xb10] ;  /* 0x0002c400ff107b82 */ /* 0x000f300000000a00 */
[----:B------:R-:W1:Y:S08]  /*4ea0*/  LDC.64 R6, c[0x0][0xb18] ;  /* 0x0002c600ff067b82 */ /* 0x000e700000000a00 */
[----:B------:R-:W1:Y:S08]  /*4eb0*/  LDC.64 R4, c[0x0][0xb28] ;  /* 0x0002ca00ff047b82 */ /* 0x000e700000000a00 */
[----:B--23--:R-:W1:Y:S02]  /*4ec0*/  LDC R22, c[0x0][0x374] ;  /* 0x0000dd00ff167b82 */ /* 0x00ce640000000800 */
.L_x_107:
[C---:B------:R-:W-:Y:S02]  /*4ed0*/  LEA R0, R30.reuse, UR7, 0x3 ;  /* 0x000000071e007c11 */ /* 0x040fe4000f8e18ff */
[----:B------:R-:W-:Y:S02]  /*4ee0*/  SHF.L.U32 R3, R29, 0x1f, RZ ;  /* 0x0000001f1d037819 */ /* 0x000fe400000006ff */
[----:B------:R-:W-:Y:S02]  /*4ef0*/  LEA R24, R30, UR7, 0x4 ;  /* 0x000000071e187c11 */ /* 0x000fe4000f8e20ff */
[----:B--2---:R-:W2:Y:S02]  /*4f00*/  SYNCS.PHASECHK.TRANS64.TRYWAIT P0, [R0+URZ+0x250], R3 ;  /* 0x00025003000075a7 */ /* 0x004ea400080011ff */
[----:B--2---:R-:W-:Y:S05]  /*4f10*/  @!P0 BRA `(.L_x_99) ;  /* 0x0000004400ec8947 */ /* 0x004fea0003800000 */
.L_x_223:
[----:B------:R-:W-:Y:S01]  /*4f20*/  ISETP.GE.AND P0, PT, R40, 0x1, PT ;  /* 0x000000012800780c */ /* 0x000fe20003f06270 */
[----:B------:R-:W3:Y:S01]  /*4f30*/  LDS.128 R24, [R24+0x2e0] ;  /* 0x0002e00018187984 */ /* 0x000ee20000000c00 */
[----:B--2---:R-:W-:Y:S01]  /*4f40*/  VIADD R0, R0, 0x260 ;  /* 0x0000026000007836 */ /* 0x004fe20000000000 */
[----:B------:R-:W-:Y:S01]  /*4f50*/  @!PT LDS RZ, [RZ] ;  /* 0x00000000fffff984 */ /* 0x000fe20000000800 */
[----:B------:R-:W-:Y:S01]  /*4f60*/  @!PT LDS RZ, [RZ] ;  /* 0x00000000fffff984 */ /* 0x000fe20000000800 */
[----:B------:R-:W-:Y:S01]  /*4f70*/  @!PT LDS RZ, [RZ] ;  /* 0x00000000fffff984 */ /* 0x000fe20000000800 */
[----:B------:R-:W-:Y:S01]  /*4f80*/  @!PT LDS RZ, [RZ] ;  /* 0x00000000fffff984 */ /* 0x000fe20000000800 */
[----:B------:R2:W-:Y:S06]  /*4f90*/  MEMBAR.ALL.CTA ;  /* 0x0000000000007992 */ /* 0x0005ec0000008000 */
[----:B--2---:R-:W2:Y:S01]  /*4fa0*/  FENCE.VIEW.ASYNC.S ;  /* 0x00000000000073c6 */ /* 0x004ea20000000000 */
[----:B------:R-:W-:Y:S04]  /*4fb0*/  PRMT R0, RZ, 0x654, R0 ;  /* 0x00000654ff007816 */ /* 0x000fe80000000000 */
[----:B--2---:R2:W-:Y:S01]  /*4fc0*/  SYNCS.ARRIVE.TRANS64.RED.A1T0 RZ, [R0+URZ], RZ ;  /* 0x000000ff00ff79a7 */ /* 0x0045e200081004ff */
[----:B---3--:R-:W-:Y:S11]  /*4fd0*/  LOP3.LUT P3, RZ, R26, 0x1, RZ, 0xc0, !PT ;  /* 0x000000011aff7812 */ /* 0x008ff6000786c0ff */
[----:B------:R-:W-:Y:S02]  /*4fe0*/  @!UPT UIADD3 URZ, UPT, UPT, URZ, URZ, URZ ;  /* 0x000000fffffff290 */ /* 0x000fe4000fffe0ff */
[----:B------:R-:W-:Y:S02]  /*4ff0*/  @P3 MOV R13, R24 ;  /* 0x00000018000d3202 */ /* 0x000fe40000000f00 */
[----:B------:R-:W-:Y:S01]  /*5000*/  @P3 LOP3.LUT R8, R25, 0xffff, RZ, 0xc0, !PT ;  /* 0x0000ffff19083812 */ /* 0x000fe200078ec0ff */
[----:B--2---:R-:W-:Y:S06]  /*5010*/  @!P0 BRA `(.L_x_100) ;  /* 0x0000000000a48947 */ /* 0x004fec0003800000 */
[----:B-1----:R-:W-:Y:S01]  /*5020*/  IMAD.HI.U32 R35, R22, R7, RZ ;  /* 0x0000000716237227 */ /* 0x002fe200078e00ff */
[----:B------:R-:W-:Y:S02]  /*5030*/  ISETP.NE.AND P0, PT, R6, 0x1, PT ;  /* 0x000000010600780c */ /* 0x000fe40003f05270 */
[----:B------:R-:W-:Y:S01]  /*5040*/  ISETP.NE.AND P2, PT, R40, 0x1, PT ;  /* 0x000000012800780c */ /* 0x000fe20003f45270 */
[----:B----4-:R-:W-:Y:S01]  /*5050*/  IMAD.HI.U32 R34, R19, R16, RZ ;  /* 0x0000001013227227 */ /* 0x010fe200078e00ff */
[----:B------:R-:W-:Y:S02]  /*5060*/  SHF.R.U32.HI R35, RZ, R18, R35 ;  /* 0x00000012ff237219 */ /* 0x000fe40000011623 */
[----:B------:R-:W-:Y:S01]  /*5070*/  ISETP.NE.AND P4, PT, R2, 0x1, PT ;  /* 0x000000010200780c */ /* 0x000fe20003f85270 */
[----:B------:R-:W-:Y:S01]  /*5080*/  IMAD.HI.U32 R36, R13, R16, RZ ;  /* 0x000000100d247227 */ /* 0x000fe200078e00ff */
[----:B------:R-:W-:Y:S02]  /*5090*/  SHF.R.U32.HI R34, RZ, R17, R34 ;  /* 0x00000011ff227219 */ /* 0x000fe40000011622 */
[----:B------:R-:W-:Y:S01]  /*50a0*/  SEL R3, R22, R35, !P0 ;  /* 0x0000002316037207 */ /* 0x000fe20004000000 */
[C---:B------:R-:W-:Y:S01]  /*50b0*/  IMAD.HI.U32 R35, R8.reuse, R7, RZ ;  /* 0x0000000708237227 */ /* 0x040fe200078e00ff */
[----:B------:R-:W-:Y:S02]  /*50c0*/  SEL R11, R19, R34, !P4 ;  /* 0x00000022130b7207 */ /* 0x000fe40006000000 */
[----:B------:R-:W-:Y:S01]  /*50d0*/  SHF.R.U32.HI R36, RZ, R17, R36 ;  /* 0x00000011ff247219 */ /* 0x000fe20000011624 */
[----:B------:R-:W-:Y:S01]  /*50e0*/  IMAD.HI.U32 R38, R3, R4, RZ ;  /* 0x0000000403267227 */ /* 0x000fe200078e00ff */
[----:B------:R-:W-:Y:S03]  /*50f0*/  SHF.R.U32.HI R35, RZ, R18, R35 ;  /* 0x00000012ff237219 */ /* 0x000fe60000011623 */
[----:B------:R-:W-:Y:S01]  /*5100*/  IMAD.HI.U32 R34, R11, R4, RZ ;  /* 0x000000040b227227 */ /* 0x000fe200078e00ff */
[----:B------:R-:W-:Y:S02]  /*5110*/  @P2 SHF.R.U32.HI R3, RZ, R5, R38 ;  /* 0x00000005ff032219 */ /* 0x000fe40000011626 */
[----:B------:R-:W-:Y:S02]  /*5120*/  SEL R9, R8, R35, !P0 ;  /* 0x0000002308097207 */ /* 0x000fe40004000000 */
[----:B------:R-:W-:Y:S01]  /*5130*/  @P2 SHF.R.U32.HI R11, RZ, R5, R34 ;  /* 0x00000005ff0b2219 */ /* 0x000fe20000011622 */
[C---:B------:R-:W-:Y:S01]  /*5140*/  IMAD R10, R40.reuse, R3, RZ ;  /* 0x00000003280a7224 */ /* 0x040fe200078e02ff */
[----:B------:R-:W-:Y:S01]  /*5150*/  SEL R3, R13, R36, !P4 ;  /* 0x000000240d037207 */ /* 0x000fe20006000000 */
[C---:B------:R-:W-:Y:S03]  /*5160*/  IMAD.HI.U32 R14, R9.reuse, R4, RZ ;  /* 0x00000004090e7227 */ /* 0x040fe600078e00ff */
[----:B------:R-:W-:Y:S01]  /*5170*/  ISETP.GE.AND P0, PT, R9, R10, PT ;  /* 0x0000000a0900720c */ /* 0x000fe20003f06270 */
[C---:B------:R-:W-:Y:S01]  /*5180*/  IMAD R12, R40.reuse, R11, RZ ;  /* 0x0000000b280c7224 */ /* 0x040fe200078e02ff */
[-C--:B------:R-:W-:Y:S04]  /*5190*/  SHF.R.U32.HI R14, RZ, R5.reuse, R14 ;  /* 0x00000005ff0e7219 */ /* 0x080fe8000001160e */
[----:B------:R-:W-:Y:S02]  /*51a0*/  ISETP.GE.OR P0, PT, R3, R12, P0 ;  /* 0x0000000c0300720c */ /* 0x000fe40000706670 */
[----:B------:R-:W-:Y:S05]  /*51b0*/  SEL R15, R9, R14, !P2 ;  /* 0x0000000e090f7207 */ /* 0x000fea0005000000 */
[----:B------:R-:W-:Y:S04]  /*51c0*/  IMAD.MOV R14, RZ, RZ, -R15 ;  /* 0x000000ffff0e7224 */ /* 0x000fe800078e0a0f */
[----:B------:R-:W-:Y:S02]  /*51d0*/  IMAD R14, R40, R14, R9 ;  /* 0x0000000e280e7224 */ /* 0x000fe400078e0209 */
[C---:B------:R-:W-:Y:S05]  /*51e0*/  @!P0 IMAD.HI.U32 R10, R3.reuse, R4, RZ ;  /* 0x00000004030a8227 */ /* 0x040fea00078e00ff */
[----:B------:R-:W-:Y:S04]  /*51f0*/  @!P0 SHF.R.U32.HI R10, RZ, R5, R10 ;  /* 0x00000005ff0a8219 */ /* 0x000fe8000001160a */
[----:B------:R-:W-:Y:S01]  /*5200*/  @!P0 SEL R0, R3, R10, !P2 ;  /* 0x0000000a03008207 */ /* 0x000fe20005000000 */
[----:B------:R-:W-:Y:S03]  /*5210*/  IMAD.MOV R10, RZ, RZ, -R3 ;  /* 0x000000ffff0a7224 */ /* 0x000fe600078e0a03 */
[----:B------:R-:W-:Y:S01]  /*5220*/  @!P0 IADD3 R15, PT, PT, R15, -R0, RZ ;  /* 0x800000000f0f8210 */ /* 0x000fe20007ffe0ff */
[----:B------:R-:W-:Y:S01]  /*5230*/  @!P0 IMAD R0, R11, R14, R0 ;  /* 0x0000000e0b008224 */ /* 0x000fe200078e0200 */
[----:B------:R-:W-:Y:S01]  /*5240*/  IADD3 R11, PT, PT, -R9, RZ, RZ ;  /* 0x000000ff090b7210 */ /* 0x000fe20007ffe1ff */
[----:B------:R-:W-:Y:S02]  /*5250*/  IMAD R13, R2, R10, R13 ;  /* 0x0000000a020d7224 */ /* 0x000fe400078e020d */
[----:B------:R-:W-:Y:S02]  /*5260*/  @!P0 IMAD R9, R15, R40, R3 ;  /* 0x000000280f098224 */ /* 0x000fe400078e0203 */
[----:B------:R-:W-:Y:S02]  /*5270*/  @!P0 IMAD.MOV.U32 R3, RZ, RZ, R0 ;  /* 0x000000ffff038224 */ /* 0x000fe400078e0000 */
[----:B------:R-:W-:Y:S02]  /*5280*/  IMAD R8, R6, R11, R8 ;  /* 0x0000000b06087224 */ /* 0x000fe400078e0208 */
[----:B------:R-:W-:Y:S02]  /*5290*/  IMAD R13, R3, R2, R13 ;  /* 0x00000002030d7224 */ /* 0x000fe400078e020d */
[----:B------:R-:W-:Y:S02]  /*52a0*/  IMAD R8, R9, R6, R8 ;  /* 0x0000000609087224 */ /* 0x000fe400078e0208 */
.L_x_100:
[----:B------:R-:W-:Y:S05]  /*52b0*/  BRA.U UP1, `(.L_x_101) ;  /* 0x0000000101107547 */ /* 0x000fea000b800000 */
[----:B------:R-:W-:Y:S04]  /*52c0*/  MOV R0, UR6 ;  /* 0x0000000600007c02 */ /* 0x000fe80008000f00 */
[----:B------:R-:W-:Y:S04]  /*52d0*/  SHF.L.U32 R3, R0, 0x1f, RZ ;  /* 0x0000001f00037819 */ /* 0x000fe800000006ff */
[----:B------:R-:W2:Y:S02]  /*52e0*/  SYNCS.PHASECHK.TRANS64.TRYWAIT P0, [UR7+0x248], R3 ;  /* 0x00024803ff0075a7 */ /* 0x000ea40008001107 */
[----:B--2---:R-:W-:Y:S05]  /*52f0*/  @!P0 BRA `(.L_x_102) ;  /* 0x0000004400088947 */ /* 0x004fea0003800000 */
.L_x_101:
[----:B------:R-:W-:Y:S02]  /*5300*/  R2UR UR19, R21 ;  /* 0x00000000151372ca */ /* 0x000fe400000e0000 */
[----:B------:R-:W-:Y:S02]  /*5310*/  R2UR UR18, R20 ;  /* 0x00000000141272ca */ /* 0x000fe400000e0000 */
[----:B------:R-:W-:Y:S02]  /*5320*/  ISETP.NE.U32.AND P2, PT, RZ, UR4, PT ;  /* 0x00000004ff007c0c */ /* 0x000fe4000bf45070 */
[----:B------:R-:W-:Y:S02]  /*5330*/  SHF.L.U32 R12, R31, 0x1f, RZ ;  /* 0x0000001f1f0c7819 */ /* 0x000fe400000006ff */
[----:B------:R-:W-:Y:S05]  /*5340*/  ISETP.NE.AND.EX P2, PT, RZ, UR5, PT, P2 ;  /* 0x00000005ff007c0c */ /* 0x000fea000bf45320 */
[----:B------:R-:W-:Y:S02]  /*5350*/  USHF.L.U32 UR19, UR19, 0x6, URZ ;  /* 0x0000000613137899 */ /* 0x000fe400080006ff */
[----:B------:R-:W-:Y:S01]  /*5360*/  USHF.L.U32 UR18, UR18, 0x7, URZ ;  /* 0x0000000712127899 */ /* 0x000fe200080006ff */
[----:B------:R-:W-:Y:S11]  /*5370*/  BRA.U !UP3, `(.L_x_103) ;  /* 0x000000010b347547 */ /* 0x000ff6000b800000 */
[----:B------:R-:W-:Y:S01]  /*5380*/  UPLOP3.LUT UP0, UPT, UPT, UPT, UP2, 0x80, 0x8 ;  /* 0x000000000008789c */ /* 0x000fe20003f0f020 */
[----:B--2---:R-:W-:Y:S02]  /*5390*/  HFMA2 R0, -RZ, RZ, 0, 5.9604644775390625e-08 ;  /* 0x00000001ff007431 */ /* 0x004fe400000001ff */
[----:B------:R-:W-:Y:S03]  /*53a0*/  IMAD.MOV.U32 R95, RZ, RZ, 0x1 ;  /* 0x00000001ff5f7424 */ /* 0x000fe600078e00ff */
[----:B------:R-:W-:Y:S05]  /*53b0*/  PLOP3.LUT P0, PT, PT, PT, UP0, 0x80, 0x8 ;  /* 0x000000000008781c */ /* 0x000fea0003f0f008 */
[----:B------:R-:W2:Y:S01]  /*53c0*/  @UP0 LDCU.64 UR10, c[0x0][0x888] ;  /* 0x00011100ff0a07ac */ /* 0x000ea20008000a00 */
[----:B------:R-:W-:Y:S07]  /*53d0*/  @UP0 UIMAD UR8, UR36, UR4, URZ ;  /* 0x00000004240802a4 */ /* 0x000fee000f8e02ff */
[----:B------:R-:W-:Y:S01]  /*53e0*/  @!P0 PRMT R95, R0, 0x7610, R95 ;  /* 0x00007610005f8816 */ /* 0x000fe2000000005f */
[----:B--2---:R-:W-:Y:S03]  /*53f0*/  @UP0 UIMAD.WIDE UR10, UR8, 0x4, UR10 ;  /* 0x00000004080a08a5 */ /* 0x004fe6000f8e020a */
[----:B------:R-:W2:Y:S03]  /*5400*/  @!UP0 LDCU UR8, c[0x0][0x880] ;  /* 0x00011000ff0887ac */ /* 0x000ea60008000800 */
[----:B------:R-:W-:Y:S01]  /*5410*/  IMAD.U32 R10, RZ, RZ, UR10 ;  /* 0x0000000aff0a7e24 */ /* 0x000fe2000f8e00ff */
[----:B------:R-:W-:Y:S05]  /*5420*/  MOV R11, UR11 ;  /* 0x0000000b000b7c02 */ /* 0x000fea0008000f00 */
[----:B-----5:R3:W5:Y:S02]  /*5430*/  @P0 LDG.E R49, desc[UR46][R10.64] ;  /* 0x0000002e0a310981 */ /* 0x020764000c1e1900 */
[----:B--23--:R-:W-:Y:S07]  /*5440*/  @!P0 IMAD.U32 R49, RZ, RZ, UR8 ;  /* 0x00000008ff318e24 */ /* 0x00cfee000f8e00ff */
.L_x_103:
[----:B-----5:R-:W-:Y:S01]  /*5450*/  @!P2 FSETP.EQ.AND P0, PT, R49, RZ, PT ;  /* 0x000000ff3100a20b */ /* 0x020fe20003f02000 */
[----:B------:R-:W-:Y:S01]  /*5460*/  @!UPT UIADD3 URZ, UPT, UPT, URZ, URZ, URZ ;  /* 0x000000fffffff290 */ /* 0x000fe2000fffe0ff */
[----:B------:R-:W-:Y:S11]  /*5470*/  @!P2 BRA `(.L_x_104) ;  /* 0x000000000014a947 */ /* 0x000ff60003800000 */
[----:B------:R-:W-:Y:S02]  /*5480*/  LOP3.LUT P2, RZ, R95, 0xff, RZ, 0xc0, !PT ;  /* 0x000000ff5fff7812 */ /* 0x000fe4000784c0ff */
[----:B------:R-:W-:Y:S04]  /*5490*/  PLOP3.LUT P0, PT, PT, PT, UP0, 0x80, 0x8 ;  /* 0x000000000008781c */ /* 0x000fe80003f0f008 */
[----:B------:R-:W-:Y:S07]  /*54a0*/  PLOP3.LUT P0, PT, P0, PT, PT, 0x8, 0x80 ;  /* 0x000000000080781c */ /* 0x000fee000070e170 */
[----:B------:R-:W-:Y:S11]  /*54b0*/  @P2 FSETP.EQ.AND P0, PT, R49, RZ, PT ;  /* 0x000000ff3100220b */ /* 0x000ff60003f02000 */
[----:B------:R-:W-:Y:S02]  /*54c0*/  @!UPT UIADD3 URZ, UPT, UPT, URZ, URZ, URZ ;  /* 0x000000fffffff290 */ /* 0x000fe4000fffe0ff */
.L_x_104:
[----:B------:R-:W3:Y:S01]  /*54d0*/  SYNCS.PHASECHK.TRANS64.TRYWAIT P2, [UR7+0x230], R12 ;  /* 0x0002300cff0075a7 */ /* 0x000ee20008041107 */
[----:B------:R-:W-:Y:S04]  /*54e0*/  ELECT P4, URZ, PT ;  /* 0x0000000000ff782f */ /* 0x000fe80003880000 */
[----:B------:R-:W-:Y:S11]  /*54f0*/  PLOP3.LUT P4, PT, P0, P4, PT, 0xf2, 0x2f ;  /* 0x00000000002f781c */ /* 0x000ff60000789e72 */
[----:B------:R-:W-:Y:S02]  /*5500*/  @!UPT UIADD3 URZ, UPT, UPT, URZ, URZ, URZ ;  /* 0x000000fffffff290 */ /* 0x000fe4000fffe0ff */
[----:B-1----:R-:W-:Y:S05]  /*5510*/  @!P4 IADD3 R21, P0, PT, R32, 0x580, RZ ;  /* 0x000005802015c810 */ /* 0x002fea0007f1e0ff */
[----:B------:R-:W-:Y:S01]  /*5520*/  @!P4 IMAD.X R20, RZ, RZ, R33, P0 ;  /* 0x000000ffff14c224 */ /* 0x000fe200000e0621 */
[----:B---3--:R-:W-:Y:S07]  /*5530*/  @!P2 BRA `(.L_x_105) ;  /* 0x000000400090a947 */ /* 0x008fee0003800000 */
.L_x_226:
[----:B------:R-:W3:Y:S01]  /*5540*/  LDC.64 R14, c[0x0][0xb10] ;  /* 0x0002c400ff0e7b82 */ /* 0x000ee20000000a00 */
[----:B------:R-:W-:Y:S01]  /*5550*/  @!P4 R2UR UR8, R20 ;  /* 0x000000001408c2ca */ /* 0x000fe200000e0000 */
[----:B------:R-:W-:Y:S01]  /*5560*/  VOTEU.ALL UP1, P4 ;  /* 0x0000000000ff7886 */ /* 0x000fe20002020000 */
[----:B------:R-:W-:Y:S01]  /*5570*/  @!P4 R2UR UR9, R21 ;  /* 0x000000001509c2ca */ /* 0x000fe200000e0000 */
[----:B------:R-:W-:Y:S01]  /*5580*/  UMOV UR10, 0x0 ;  /* 0x00000000000a7882 */ /* 0x000fe20000000000 */
[----:B------:R-:W-:Y:S03]  /*5590*/  UMOV UR11, 0x10000000 ;  /* 0x10000000000b7882 */ /* 0x000fe60000000000 */
[----:B------:R-:W5:Y:S01]  /*55a0*/  LDC.64 R10, c[0x0][0xb18] ;  /* 0x0002c600ff0a7b82 */ /* 0x000f620000000a00 */
[----:B------:R-:W-:Y:S01]  /*55b0*/  @!UP1 UIADD3 UR16, UPT, UPT, UR7, 0x400, URZ ;  /* 0x0000040007109890 */ /* 0x000fe2000fffe0ff */
[----:B------:R-:W-:Y:S01]  /*55c0*/  @P3 SHF.R.U32.HI R28, RZ, 0x10, R25 ;  /* 0x00000010ff1c3819 */ /* 0x000fe20000011619 */
[----:B------:R-:W-:Y:S01]  /*55d0*/  VOTEU.ALL UP1, P4 ;  /* 0x0000000000ff7886 */ /* 0x000fe20002020000 */
[----:B------:R-:W-:Y:S01]  /*55e0*/  UMOV UR20, UR36 ;  /* 0x0000002400147c82 */ /* 0x000fe20008000000 */
[----:B------:R-:W-:Y:S03]  /*55f0*/  VIADD R30, R30, 0x1 ;  /* 0x000000011e1e7836 */ /* 0x000fe60000000000 */
[----:B--2---:R-:W2:Y:S01]  /*5600*/  @!P1 LDC R0, c[0x0][0xb20] ;  /* 0x0002c800ff009b82 */ /* 0x004ea20000000800 */
[----:B------:R-:W-:Y:S01]  /*5610*/  IMAD.U32 R21, RZ, RZ, UR8 ;  /* 0x00000008ff157e24 */ /* 0x000fe2000f8e00ff */
[----:B------:R-:W-:Y:S06]  /*5620*/  UPRMT UR8, UR37, 0x654, UR17 ;  /* 0x0000065425087896 */ /* 0x000fec0008000011 */
[----:B-1----:R-:W1:Y:S01]  /*5630*/  @!P1 LDC R3, c[0x0][0xb0c] ;  /* 0x0002c300ff039b82 */ /* 0x002e620000000800 */
[----:B------:R-:W-:Y:S01]  /*5640*/  IMAD.U32 R20, RZ, RZ, UR9 ;  /* 0x00000009ff147e24 */ /* 0x000fe2000f8e00ff */
[----:B------:R-:W-:Y:S04]  /*5650*/  @!P4 R2UR UR15, R21 ;  /* 0x00000000150fc2ca */ /* 0x000fe800000e0000 */
[----:B------:R-:W-:Y:S01]  /*5660*/  @!P4 R2UR UR14, R20 ;  /* 0x00000000140ec2ca */ /* 0x000fe200000e0000 */
[----:B------:R-:W-:Y:S11]  /*5670*/  @!P4 IMAD.MOV.U32 R20, RZ, RZ, 0x1000 ;  /* 0x00001000ff14c424 */ /* 0x000ff600078e00ff */
[----:B------:R-:W-:Y:S01]  /*5680*/  @!UPT UIADD3 URZ, UPT, UPT, URZ, URZ, URZ ;  /* 0x000000fffffff290 */ /* 0x000fe2000fffe0ff */
[----:B------:R1:W-:Y:S01]  /*5690*/  @!UP1 UTMALDG.3D [UR16], [UR14], desc[UR10] ;  /* 0x00000a100e0095b4 */ /* 0x0003e20008011000 */
[----:B------:R1:W-:Y:S02]  /*56a0*/  @!P4 SYNCS.ARRIVE.TRANS64.RED.A0TR RZ, [UR7+0x220], R20 ;  /* 0x00022014ffffc9a7 */ /* 0x0003e40008300407 */
[----:B-1----:R-:W-:Y:S01]  /*56b0*/  @!P1 ISETP.NE.AND P2, PT, R3, 0x1, PT ;  /* 0x000000010300980c */ /* 0x002fe20003f45270 */
[C---:B---3--:R-:W-:Y:S01]  /*56c0*/  @!P1 IMAD.HI.U32 R14, R13.reuse, R14, RZ ;  /* 0x0000000e0d0e9227 */ /* 0x048fe200078e00ff */
[----:B-----5:R-:W-:Y:S03]  /*56d0*/  @!P1 ISETP.NE.AND P0, PT, R10, 0x1, PT ;  /* 0x000000010a00980c */ /* 0x020fe60003f05270 */
[C---:B------:R-:W-:Y:S01]  /*56e0*/  @!P1 IMAD.HI.U32 R11, R8.reuse, R11, RZ ;  /* 0x0000000b080b9227 */ /* 0x040fe200078e00ff */
[----:B------:R-:W-:Y:S04]  /*56f0*/  @!P1 SHF.R.U32.HI R14, RZ, R15, R14 ;  /* 0x0000000fff0e9219 */ /* 0x000fe8000001160e */
[----:B--2---:R-:W-:Y:S01]  /*5700*/  @!P1 SHF.R.U32.HI R9, RZ, R0, R11 ;  /* 0x00000000ff099219 */ /* 0x004fe2000001160b */
[----:B------:R-:W-:Y:S01]  /*5710*/  SYNCS.ARRIVE.TRANS64.RED.A1T0 RZ, [UR8], RZ ;  /* 0x000000ffffff79a7 */ /* 0x000fe20008100408 */
[----:B------:R-:W-:Y:S02]  /*5720*/  @!P1 SEL R14, R13, R14, !P2 ;  /* 0x0000000e0d0e9207 */ /* 0x000fe40005000000 */
[----:B------:R-:W-:Y:S01]  /*5730*/  @!P1 SEL R9, R8, R9, !P0 ;  /* 0x0000000908099207 */ /* 0x000fe20004000000 */
[----:B------:R-:W1:Y:S04]  /*5740*/  SYNCS.PHASECHK.TRANS64.TRYWAIT P5, [UR7+0x238], R12 ;  /* 0x0002380cff0075a7 */ /* 0x000e6800080a1107 */
[----:B------:R-:W-:Y:S02]  /*5750*/  @!P1 IMAD.IADD R0, R9, 0x1, -R14 ;  /* 0x0000000109009824 */ /* 0x000fe400078e0a0e */
[----:B------:R-:W-:Y:S02]  /*5760*/  @!P1 IMAD.IADD R9, R14, 0x1, -R9 ;  /* 0x000000010e099824 */ /* 0x000fe400078e0a09 */
[----:B------:R-:W-:Y:S02]  /*5770*/  @!P1 IMAD R13, R0, R3, R13 ;  /* 0x00000003000d9224 */ /* 0x000fe400078e020d */
[----:B------:R-:W-:Y:S01]  /*5780*/  @!P1 IMAD R8, R9, R10, R8 ;  /* 0x0000000a09089224 */ /* 0x000fe200078e0208 */
[----:B-1----:R-:W-:Y:S06]  /*5790*/  @!P5 BRA `(.L_x_106) ;  /* 0x000000400010d947 */ /* 0x002fec0003800000 */
.L_x_228:
[----:B-1----:R-:W-:Y:S01]  /*57a0*/  @!P4 IADD3 R3, P0, PT, R32, 0x580, RZ ;  /* 0x000005802003c810 */ /* 0x002fe20007f1e0ff */
[----:B------:R-:W-:Y:S01]  /*57b0*/  VOTEU.ALL UP1, P4 ;  /* 0x0000000000ff7886 */ /* 0x000fe20002020000 */
[----:B------:R-:W-:Y:S01]  /*57c0*/  UMOV UR20, 0x0 ;  /* 0x0000000000147882 */ /* 0x000fe20000000000 */
[----:B------:R-:W-:Y:S01]  /*57d0*/  UMOV UR21, 0x10000000 ;  /* 0x1000000000157882 */ /* 0x000fe20000000000 */
[----:B------:R-:W-:Y:S01]  /*57e0*/  @!P4 R2UR UR9, R3 ;  /* 0x000000000309c2ca */ /* 0x000fe200000e0000 */
[----:B------:R-:W-:Y:S01]  /*57f0*/  @!P4 IMAD.X R0, RZ, RZ, R33, P0 ;  /* 0x000000ffff00c224 */ /* 0x000fe200000e0621 */
[----:B------:R-:W-:Y:S01]  /*5800*/  @!UP1 UIADD3 UR10, UPT, UPT, UR18, 0x40, URZ ;  /* 0x00000040120a9890 */ /* 0x000fe2000fffe0ff */
[----:B------:R-:W-:Y:S01]  /*5810*/  ISETP.NE.AND P0, PT, R30, 0x2, PT ;  /* 0x000000021e00780c */ /* 0x000fe20003f05270 */
[----:B------:R-:W-:Y:S01]  /*5820*/  UMOV UR11, UR19 ;  /* 0x00000013000b7c82 */ /* 0x000fe20008000000 */
[----:B------:R-:W-:Y:S01]  /*5830*/  UMOV UR12, UR36 ;  /* 0x00000024000c7c82 */ /* 0x000fe20008000000 */
[----:B------:R-:W-:Y:S01]  /*5840*/  @!P4 R2UR UR8, R0 ;  /* 0x000000000008c2ca */ /* 0x000fe200000e0000 */
[----:B------:R-:W-:Y:S01]  /*5850*/  IMAD.IADD R20, R8, 0x1, R94 ;  /* 0x0000000108147824 */ /* 0x000fe200078e025e */
[----:B------:R-:W-:Y:S01]  /*5860*/  @P3 R2UR UR36, R28 ;  /* 0x000000001c2432ca */ /* 0x000fe200000e0000 */
[----:B------:R-:W-:Y:S01]  /*5870*/  IMAD.IADD R21, R13, 0x1, R96 ;  /* 0x000000010d157824 */ /* 0x000fe200078e0260 */
[----:B------:R-:W-:Y:S02]  /*5880*/  SEL R0, RZ, 0x1, P0 ;  /* 0x00000001ff007807 */ /* 0x000fe40000000000 */
[----:B------:R-:W-:Y:S01]  /*5890*/  LOP3.LUT R31, R31, 0x1, RZ, 0x3c, !PT ;  /* 0x000000011f1f7812 */ /* 0x000fe200078e3cff */
[----:B------:R-:W-:Y:S01]  /*58a0*/  IMAD.U32 R10, RZ, RZ, UR9 ;  /* 0x00000009ff0a7e24 */ /* 0x000fe2000f8e00ff */
[----:B------:R-:W-:Y:S01]  /*58b0*/  @!UP1 UIADD3 UR9, UPT, UPT, UR7, 0x228, URZ ;  /* 0x0000022807099890 */ /* 0x000fe2000fffe0ff */
[----:B------:R-:W-:Y:S02]  /*58c0*/  LOP3.LUT R29, R29, R0, RZ, 0x3c, !PT ;  /* 0x000000001d1d7212 */ /* 0x000fe400078e3cff */
[----:B------:R-:W-:Y:S02]  /*58d0*/  SEL R30, R30, RZ, P0 ;  /* 0x000000ff1e1e7207 */ /* 0x000fe40000000000 */
[----:B------:R-:W-:Y:S01]  /*58e0*/  IMAD.U32 R11, RZ, RZ, UR8 ;  /* 0x00000008ff0b7e24 */ /* 0x000fe2000f8e00ff */
[----:B------:R-:W-:Y:S01]  /*58f0*/  @!P4 R2UR UR14, R10 ;  /* 0x000000000a0ec2ca */ /* 0x000fe200000e0000 */
[----:B------:R-:W-:Y:S01]  /*5900*/  @!UP1 UIADD3 UR8, UPT, UPT, UR7, 0x1400, URZ ;  /* 0x0000140007089890 */ /* 0x000fe2000fffe0ff */
[----:B------:R-:W-:Y:S02]  /*5910*/  VOTEU.ALL UP1, P4 ;  /* 0x0000000000ff7886 */ /* 0x000fe40002020000 */
[----:B------:R-:W-:Y:S11]  /*5920*/  @!P4 R2UR UR15, R11 ;  /* 0x000000000b0fc2ca */ /* 0x000ff600000e0000 */
[----:B------:R-:W-:Y:S02]  /*5930*/  @!UPT UIADD3 URZ, UPT, UPT, URZ, URZ, URZ ;  /* 0x000000fffffff290 */ /* 0x000fe4000fffe0ff */
[----:B------:R2:W-:Y:S01]  /*5940*/  @!UP1 UTMALDG.3D [UR8], [UR14], desc[UR20] ;  /* 0x000014080e0095b4 */ /* 0x0005e20008011000 */
[----:B------:R2:W-:Y:S01]  /*5950*/  @!P4 SYNCS.ARRIVE.TRANS64.RED.A0TR RZ, [UR7+0x228], R23 ;  /* 0x00022817ffffc9a7 */ /* 0x0005e20008300407 */
[----:B------:R-:W-:Y:S01]  /*5960*/  UPLOP3.LUT UP1, UPT, UPT, UPT, UPT, 0x80, 0x8 ;  /* 0x000000000008789c */ /* 0x000fe20003f2f070 */
[----:B------:R-:W-:Y:S01]  /*5970*/  SYNCS.ARRIVE.TRANS64.RED.A1T0 RZ, [UR13], RZ ;  /* 0x000000ffffff79a7 */ /* 0x000fe2000810040d */
[----:B------:R-:W-:Y:S09]  /*5980*/  @P3 BRA `(.L_x_107) ;  /* 0xfffffff400503947 */ /* 0x000ff2000383ffff */
[----:B------:R-:W-:-:S04]  /*5990*/  SHF.L.U32 R3, R31, 0x1f, RZ ;  /* 0x0000001f1f037819 */ /* 0x000fc800000006ff */
[----:B------:R-:W1:Y:S02]  /*59a0*/  SYNCS.PHASECHK.TRANS64.TRYWAIT P0, [UR7+0x230], R3 ;  /* 0x00023003ff0075a7 */ /* 0x000e640008001107 */
[----:B-1----:R-:W-:Y:S05]  /*59b0*/  @!P0 BRA `(.L_x_108) ;  /* 0x0000003c00a08947 */ /* 0x002fea0003800000 */
.L_x_230:
[----:B-1----:R-:W-:-:S07]  /*59c0*/  MOV R0, UR7 ;  /* 0x0000000700007c02 */ /* 0x002fce0008000f00 */
.L_x_109:
[----:B-1----:R-:W-:-:S04]  /*59d0*/  SHF.L.U32 R3, R31, 0x1f, RZ ;  /* 0x0000001f1f037819 */ /* 0x002fc800000006ff */
[----:B------:R1:W3:Y:S03]  /*59e0*/  SYNCS.PHASECHK.TRANS64.TRYWAIT P0, [R0+URZ+0x238], R3 ;  /* 0x00023803000075a7 */ /* 0x0002e600080011ff */
[----:B---3--:R-:W-:Y:S05]  /*59f0*/  @!P0 NANOSLEEP.SYNCS 0x989680 ;  /* 0x009896800000895d */ /* 0x008fea0003900000 */
[----:B------:R-:W3:Y:S02]  /*5a00*/  @!P0 SYNCS.PHASECHK.TRANS64 P0, [R0+URZ+0x238], R3 ;  /* 0x00023803000085a7 */ /* 0x000ee400080010ff */
[----:B--23--:R-:W-:Y:S05]  /*5a10*/  @P0 EXIT ;  /* 0x000000000000094d */ /* 0x00cfea0003800000 */
[----:B------:R-:W-:Y:S05]  /*5a20*/  BRA `(.L_x_109) ;  /* 0xfffffffc00e87947 */ /* 0x000fea000383ffff */
.L_x_98:
[----:B------:R-:W-:-:S06]  /*5a30*/  UISETP.GE.AND UP1, UPT, UR8, 0x4, UPT ;  /* 0x000000040800788c */ /* 0x000fcc000bf26270 */
[----:B------:R-:W-:-:S13]  /*5a40*/  PLOP3.LUT P0, PT, PT, PT, UP1, 0x80, 0x8 ;  /* 0x000000000008781c */ /* 0x000fda0003f0f018 */
[----:B------:R-:W-:Y:S05]  /*5a50*/  @!P0 EXIT ;  /* 0x000000000000894d */ /* 0x000fea0003800000 */
[----:B------:R-:W-:Y:S01]  /*5a60*/  BAR.SYNC.DEFER_BLOCKING 0x6, 0xa0 ;  /* 0x0182800000007b1d */ /* 0x000fe20000010000 */
[C---:B------:R-:W-:Y:S01]  /*5a70*/  IMAD.SHL.U32 R7, R108.reuse, 0x40, RZ ;  /* 0x000000406c077824 */ /* 0x040fe200078e00ff */
[C---:B------:R-:W-:Y:S01]  /*5a80*/  LOP3.LUT R110, R108.reuse, 0x60, RZ, 0xc0, !PT ;  /* 0x000000606c6e7812 */ /* 0x040fe200078ec0ff */
[C---:B------:R-:W-:Y:S01]  /*5a90*/  IMAD.SHL.U32 R100, R108.reuse, 0x20, RZ ;  /* 0x000000206c647824 */ /* 0x040fe200078e00ff */
[----:B------:R-:W-:Y:S01]  /*5aa0*/  CS2R R106, SRZ ;  /* 0x00000000006a7805 */ /* 0x000fe2000001ff00 */
[C---:B------:R-:W-:Y:S01]  /*5ab0*/  IMAD.SHL.U32 R0, R108.reuse, 0x2, RZ ;  /* 0x000000026c007824 */ /* 0x040fe200078e00ff */
[----:B------:R-:W-:Y:S02]  /*5ac0*/  UMOV UR49, 0x400 ;  /* 0x0000040000317882 */ /* 0x000fe40000000000 */
[----:B------:R-:W1:Y:S01]  /*5ad0*/  LDC R99, c[0x0][0x370] ;  /* 0x0000dc00ff637b82 */ /* 0x000e620000000800 */
[----:B------:R-:W-:Y:S01]  /*5ae0*/  ULEA UR49, UR37, UR49, 0x18 ;  /* 0x0000003125317291 */ /* 0x000fe2000f8ec0ff */
[----:B------:R-:W-:Y:S01]  /*5af0*/  LOP3.LUT R5, R7, 0x180, RZ, 0xc0, !PT ;  /* 0x0000018007057812 */ /* 0x000fe200078ec0ff */
[----:B------:R-:W-:Y:S01]  /*5b00*/  IMAD.U32 R46, R108, 0x10000, RZ ;  /* 0x000100006c2e7824 */ /* 0x000fe200078e00ff */
[----:B------:R-:W-:Y:S01]  /*5b10*/  LOP3.LUT R100, R100, 0xc00, RZ, 0xc0, !PT ;  /* 0x00000c0064647812 */ /* 0x000fe200078ec0ff */
[----:B------:R-:W-:Y:S01]  /*5b20*/  UIADD3 UR4, UPT, UPT, UR49, 0x2400, URZ ;  /* 0x0000240031047890 */ /* 0x000fe2000fffe0ff */
[----:B------:R-:W-:Y:S01]  /*5b30*/  LOP3.LUT R0, R5, 0x20, R0, 0xf8, !PT ;  /* 0x0000002005007812 */ /* 0x000fe200078ef800 */
[----:B------:R-:W-:Y:S01]  /*5b40*/  IMAD.SHL.U32 R5, R108, 0x8, RZ ;  /* 0x000000086c057824 */ /* 0x000fe200078e00ff */
[----:B------:R-:W2:Y:S01]  /*5b50*/  LDC R42, c[0x0][0xb0c] ;  /* 0x0002c300ff2a7b82 */ /* 0x000ea20000000800 */
[----:B------:R-:W-:Y:S01]  /*5b60*/  LOP3.LUT R100, R100, 0x40, R7, 0xf8, !PT ;  /* 0x0000004064647812 */ /* 0x000fe200078ef807 */
[----:B------:R-:W-:Y:S01]  /*5b70*/  IMAD.MOV.U32 R44, RZ, RZ, RZ ;  /* 0x000000ffff2c7224 */ /* 0x000fe200078e00ff */
[----:B------:R-:W-:Y:S01]  /*5b80*/  LOP3.LUT R46, R46, 0x600000, RZ, 0xc0, !PT ;  /* 0x006000002e2e7812 */ /* 0x000fe200078ec0ff */
[----:B------:R-:W-:Y:S01]  /*5b90*/  IMAD.MOV.U32 R112, RZ, RZ, RZ ;  /* 0x000000ffff707224 */ /* 0x000fe200078e00ff */
[----:B------:R-:W-:-:S02]  /*5ba0*/  LOP3.LUT R108, R108, 0x2, RZ, 0xc0, !PT ;  /* 0x000000026c6c7812 */ /* 0x000fc400078ec0ff */
[----:B------:R-:W-:Y:S02]  /*5bb0*/  CS2R R104, SRZ ;  /* 0x0000000000687805 */ /* 0x000fe4000001ff00 */
[----:B------:R-:W-:Y:S01]  /*5bc0*/  LOP3.LUT R5, R0, 0x30, R5, 0x78, !PT ;  /* 0x0000003000057812 */ /* 0x000fe200078e7805 */
[----:B------:R-:W4:Y:S01]  /*5bd0*/  LDC R97, c[0x0][0xb20] ;  /* 0x0002c800ff617b82 */ /* 0x000f220000000800 */
[----:B------:R-:W3:Y:S01]  /*5be0*/  LDS R3, [UR49+0x300] ;  /* 0x00030031ff037984 */ /* 0x000ee20008000800 */
[----:B------:R-:W-:Y:S01]  /*5bf0*/  LOP3.LUT R100, R100, 0x200, R7, 0xf8, !PT ;  /* 0x0000020064647812 */ /* 0x000fe200078ef807 */
[----:B------:R-:W-:Y:S01]  /*5c00*/  IMAD.MOV R102, RZ, RZ, -R108 ;  /* 0x000000ffff667224 */ /* 0x000fe200078e0a6c */
[----:B------:R-:W1:Y:S01]  /*5c10*/  LDCU.64 UR52, c[0x0][0x348] ;  /* 0x00006900ff3477ac */ /* 0x000e620008000a00 */
[----:B------:R-:W-:Y:S01]  /*5c20*/  IMAD.U32 R109, RZ, RZ, UR4 ;  /* 0x00000004ff6d7e24 */ /* 0x000fe2000f8e00ff */
[----:B------:R-:W-:Y:S02]  /*5c30*/  LOP3.LUT R100, R100, R5, RZ, 0xfc, !PT ;  /* 0x0000000564647212 */ /* 0x000fe400078efcff */
[----:B------:R-:W1:Y:S01]  /*5c40*/  LDC R41, c[0x0][0xb30] ;  /* 0x0002cc00ff297b82 */ /* 0x000e620000000800 */
[----:B------:R-:W1:Y:S01]  /*5c50*/  LDCU.64 UR38, c[0x0][0x888] ;  /* 0x00011100ff2677ac */ /* 0x000e620008000a00 */
[----:B------:R-:W1:Y:S06]  /*5c60*/  LDCU.64 UR44, c[0x0][0x890] ;  /* 0x00011200ff2c77ac */ /* 0x000e6c0008000a00 */
[----:B------:R-:W1:Y:S01]  /*5c70*/  LDC.64 R92, c[0x0][0xb10] ;  /* 0x0002c400ff5c7b82 */ /* 0x000e620000000a00 */
[----:B------:R-:W-:-:S07]  /*5c80*/  UIADD3 UR48, UPT, UPT, UR49, 0x400, URZ ;  /* 0x0000040031307890 */ /* 0x000fce000fffe0ff */
[----:B------:R-:W1:Y:S08]  /*5c90*/  LDC.64 R38, c[0x0][0xb18] ;  /* 0x0002c600ff267b82 */ /* 0x000e700000000a00 */
[----:B------:R-:W1:Y:S08]  /*5ca0*/  LDC.64 R36, c[0x0][0xb28] ;  /* 0x0002ca00ff247b82 */ /* 0x000e700000000a00 */
[----:B------:R-:W1:Y:S01]  /*5cb0*/  LDC.64 R90, c[0x0][0x8b0] ;  /* 0x00022c00ff5a7b82 */ /* 0x000e620000000a00 */
[----:B---3--:R-:W-:-:S07]  /*5cc0*/  IMAD.IADD R46, R3, 0x1, R46 ;  /* 0x00000001032e7824 */ /* 0x008fce00078e022e */
[----:B------:R-:W3:Y:S08]  /*5cd0*/  LDC.64 R88, c[0x0][0x8a8] ;  /* 0x00022a00ff587b82 */ /* 0x000ef00000000a00 */
[----:B--2-4-:R-:W1:Y:S02]  /*5ce0*/  LDC R98, c[0x0][0x374] ;  /* 0x0000dd00ff627b82 */ /* 0x014e640000000800 */
.L_x_135:
[----:B------:R-:W-:Y:S02]  /*5cf0*/  LEA R0, R112, UR49, 0x3 ;  /* 0x0000003170007c11 */ /* 0x000fe4000f8e18ff */
[----:B------:R-:W-:Y:S02]  /*5d00*/  SHF.L.U32 R3, R106, 0x1f, RZ ;  /* 0x0000001f6a037819 */ /* 0x000fe400000006ff */
[----:B------:R-:W-:Y:S02]  /*5d10*/  LEA R16, R112, UR49, 0x4 ;  /* 0x0000003170107c11 */ /* 0x000fe4000f8e20ff */
[----:B------:R-:W2:Y:S02]  /*5d20*/  SYNCS.PHASECHK.TRANS64.TRYWAIT P0, [R0+URZ+0x250], R3 ;  /* 0x00025003000075a7 */ /* 0x000ea400080011ff */
[----:B-12---:R-:W-:Y:S05]  /*5d30*/  @!P0 BRA `(.L_x_110) ;  /* 0x0000003800d88947 */ /* 0x006fea0003800000 */
.L_x_231:
[----:B------:R-:W4:Y:S01]  /*5d40*/  LDC.64 R12, c[0x0][0xb10] ;  /* 0x0002c400ff0c7b82 */ /* 0x000f220000000a00 */
[----:B------:R-:W3:Y:S01]  /*5d50*/  LDS.128 R16, [R16+0x2e0] ;  /* 0x0002e00010107984 */ /* 0x000ee20000000c00 */
[----:B-1----:R-:W-:Y:S01]  /*5d60*/  ISETP.NE.AND P1, PT, R41, 0x1, PT ;  /* 0x000000012900780c */ /* 0x002fe20003f25270 */
[----:B--2---:R-:W-:Y:S01]  /*5d70*/  VIADD R0, R0, 0x260 ;  /* 0x0000026000007836 */ /* 0x004fe20000000000 */
[----:B------:R-:W-:Y:S04]  /*5d80*/  ISETP.GE.AND P0, PT, R40, 0x1, PT ;  /* 0x000000012800780c */ /* 0x000fe80003f06270 */
[----:B------:R-:W1:Y:S01]  /*5d90*/  LDC.64 R10, c[0x0][0xb18] ;  /* 0x0002c600ff0a7b82 */ /* 0x000e620000000a00 */
[----:B------:R-:W-:Y:S01]  /*5da0*/  PRMT R0, RZ, 0x654, R0 ;  /* 0x00000654ff007816 */ /* 0x000fe20000000000 */
[----:B------:R-:W-:Y:S01]  /*5db0*/  @!PT LDS RZ, [RZ] ;  /* 0x00000000fffff984 */ /* 0x000fe20000000800 */
[----:B------:R-:W-:Y:S01]  /*5dc0*/  @!PT LDS RZ, [RZ] ;  /* 0x00000000fffff984 */ /* 0x000fe20000000800 */
[----:B------:R-:W-:Y:S01]  /*5dd0*/  @!PT LDS RZ, [RZ] ;  /* 0x00000000fffff984 */ /* 0x000fe20000000800 */
[----:B------:R-:W-:Y:S01]  /*5de0*/  @!PT LDS RZ, [RZ] ;  /* 0x00000000fffff984 */ /* 0x000fe20000000800 */
[----:B------:R2:W-:Y:S06]  /*5df0*/  MEMBAR.ALL.CTA ;  /* 0x0000000000007992 */ /* 0x0005ec0000008000 */
[----:B--2---:R-:W2:Y:S01]  /*5e00*/  FENCE.VIEW.ASYNC.S ;  /* 0x00000000000073c6 */ /* 0x004ea20000000000 */
[----:B------:R-:W1:Y:S08]  /*5e10*/  @!P1 LDC R14, c[0x0][0xb20] ;  /* 0x0002c800ff0e9b82 */ /* 0x000e700000000800 */
[----:B------:R-:W1:Y:S01]  /*5e20*/  @!P1 LDC R9, c[0x0][0xb0c] ;  /* 0x0002c300ff099b82 */ /* 0x000e620000000800 */
[----:B--2---:R2:W-:Y:S01]  /*5e30*/  SYNCS.ARRIVE.TRANS64.RED.A1T0 RZ, [R0+URZ], RZ ;  /* 0x000000ff00ff79a7 */ /* 0x0045e200081004ff */
[----:B---3--:R-:W-:Y:S04]  /*5e40*/  LOP3.LUT P4, RZ, R18, 0x1, RZ, 0xc0, !PT ;  /* 0x0000000112ff7812 */ /* 0x008fe8000788c0ff */
[----:B------:R-:W-:Y:S09]  /*5e50*/  P2R R111, PR, RZ, 0x10 ;  /* 0x00000010ff6f7803 */ /* 0x000ff20000000000 */
[----:B------:R-:W-:Y:S02]  /*5e60*/  @P4 MOV R45, R16 ;  /* 0x00000010002d4202 */ /* 0x000fe40000000f00 */
[----:B------:R-:W-:Y:S01]  /*5e70*/  @P4 LOP3.LUT R43, R17, 0xffff, RZ, 0xc0, !PT ;  /* 0x0000ffff112b4812 */ /* 0x000fe200078ec0ff */
[----:B--2-4-:R-:W-:Y:S06]  /*5e80*/  @!P0 BRA `(.L_x_111) ;  /* 0x0000000000a48947 */ /* 0x014fec0003800000 */
[----:B------:R-:W-:Y:S01]  /*5e90*/  IMAD.HI.U32 R24, R98, R39, RZ ;  /* 0x0000002762187227 */ /* 0x000fe200078e00ff */
[----:B------:R-:W-:Y:S02]  /*5ea0*/  ISETP.NE.AND P0, PT, R38, 0x1, PT ;  /* 0x000000012600780c */ /* 0x000fe40003f05270 */
[----:B------:R-:W-:Y:S01]  /*5eb0*/  ISETP.NE.AND P2, PT, R40, 0x1, PT ;  /* 0x000000012800780c */ /* 0x000fe20003f45270 */
[-C--:B------:R-:W-:Y:S01]  /*5ec0*/  IMAD.HI.U32 R22, R99, R92.reuse, RZ ;  /* 0x0000005c63167227 */ /* 0x080fe200078e00ff */
[----:B------:R-:W-:Y:S02]  /*5ed0*/  SHF.R.U32.HI R23, RZ, R97, R24 ;  /* 0x00000061ff177219 */ /* 0x000fe40000011618 */
[----:B------:R-:W-:Y:S01]  /*5ee0*/  ISETP.NE.AND P3, PT, R42, 0x1, PT ;  /* 0x000000012a00780c */ /* 0x000fe20003f65270 */
[----:B------:R-:W-:Y:S01]  /*5ef0*/  IMAD.HI.U32 R28, R43, R39, RZ ;  /* 0x000000272b1c7227 */ /* 0x000fe200078e00ff */
[----:B------:R-:W-:Y:S02]  /*5f00*/  SHF.R.U32.HI R22, RZ, R93, R22 ;  /* 0x0000005dff167219 */ /* 0x000fe40000011616 */
[----:B------:R-:W-:Y:S01]  /*5f10*/  SEL R3, R98, R23, !P0 ;  /* 0x0000001762037207 */ /* 0x000fe20004000000 */
[----:B------:R-:W-:Y:S01]  /*5f20*/  IMAD.HI.U32 R26, R45, R92, RZ ;  /* 0x0000005c2d1a7227 */ /* 0x000fe200078e00ff */
[----:B------:R-:W-:Y:S03]  /*5f30*/  SEL R7, R99, R22, !P3 ;  /* 0x0000001663077207 */ /* 0x000fe60005800000 */
[-C--:B------:R-:W-:Y:S01]  /*5f40*/  IMAD.HI.U32 R22, R3, R36.reuse, RZ ;  /* 0x0000002403167227 */ /* 0x080fe200078e00ff */
[----:B------:R-:W-:Y:S03]  /*5f50*/  SHF.R.U32.HI R26, RZ, R93, R26 ;  /* 0x0000005dff1a7219 */ /* 0x000fe6000001161a */
[----:B------:R-:W-:Y:S01]  /*5f60*/  IMAD.HI.U32 R24, R7, R36, RZ ;  /* 0x0000002407187227 */ /* 0x000fe200078e00ff */
[----:B------:R-:W-:Y:S02]  /*5f70*/  @P2 SHF.R.U32.HI R3, RZ, R37, R22 ;  /* 0x00000025ff032219 */ /* 0x000fe40000011616 */
[----:B------:R-:W-:Y:S02]  /*5f80*/  SHF.R.U32.HI R22, RZ, R97, R28 ;  /* 0x00000061ff167219 */ /* 0x000fe4000001161c */
[----:B------:R-:W-:Y:S01]  /*5f90*/  @P2 SHF.R.U32.HI R7, RZ, R37, R24 ;  /* 0x00000025ff072219 */ /* 0x000fe20000011618 */
[C---:B------:R-:W-:Y:S01]  /*5fa0*/  IMAD R2, R40.reuse, R3, RZ ;  /* 0x0000000328027224 */ /* 0x040fe200078e02ff */
[----:B------:R-:W-:Y:S02]  /*5fb0*/  SEL R5, R43, R22, !P0 ;  /* 0x000000162b057207 */ /* 0x000fe40004000000 */
[----:B------:R-:W-:Y:S01]  /*5fc0*/  SEL R3, R45, R26, !P3 ;  /* 0x0000001a2d037207 */ /* 0x000fe20005800000 */
[----:B------:R-:W-:Y:S01]  /*5fd0*/  IMAD R4, R40, R7, RZ ;  /* 0x0000000728047224 */ /* 0x000fe200078e02ff */
[C---:B------:R-:W-:Y:S01]  /*5fe0*/  ISETP.GE.AND P0, PT, R5.reuse, R2, PT ;  /* 0x000000020500720c */ /* 0x040fe20003f06270 */
[----:B------:R-:W-:Y:S03]  /*5ff0*/  IMAD.HI.U32 R6, R5, R36, RZ ;  /* 0x0000002405067227 */ /* 0x000fe600078e00ff */
[----:B------:R-:W-:Y:S01]  /*6000*/  ISETP.GE.OR P0, PT, R3, R4, P0 ;  /* 0x000000040300720c */ /* 0x000fe20000706670 */
[----:B------:R-:W-:Y:S01]  /*6010*/  IMAD.MOV R4, RZ, RZ, -R3 ;  /* 0x000000ffff047224 */ /* 0x000fe200078e0a03 */
[-C--:B------:R-:W-:Y:S03]  /*6020*/  SHF.R.U32.HI R6, RZ, R37.reuse, R6 ;  /* 0x00000025ff067219 */ /* 0x080fe60000011606 */
[----:B------:R-:W-:Y:S01]  /*6030*/  IMAD R45, R42, R4, R45 ;  /* 0x000000042a2d7224 */ /* 0x000fe200078e022d */
[----:B------:R-:W-:Y:S05]  /*6040*/  SEL R15, R5, R6, !P2 ;  /* 0x00000006050f7207 */ /* 0x000fea0005000000 */
[----:B------:R-:W-:Y:S02]  /*6050*/  IMAD.MOV R6, RZ, RZ, -R15 ;  /* 0x000000ffff067224 */ /* 0x000fe400078e0a0f */
[C---:B------:R-:W-:Y:S04]  /*6060*/  @!P0 IMAD.HI.U32 R2, R3.reuse, R36, RZ ;  /* 0x0000002403028227 */ /* 0x040fe800078e00ff */
[----:B------:R-:W-:Y:S01]  /*6070*/  IMAD R6, R40, R6, R5 ;  /* 0x0000000628067224 */ /* 0x000fe200078e0205 */
[----:B------:R-:W-:Y:S04]  /*6080*/  @!P0 SHF.R.U32.HI R2, RZ, R37, R2 ;  /* 0x00000025ff028219 */ /* 0x000fe80000011602 */
[----:B------:R-:W-:Y:S02]  /*6090*/  @!P0 SEL R0, R3, R2, !P2 ;  /* 0x0000000203008207 */ /* 0x000fe40005000000 */
[----:B------:R-:W-:Y:S02]  /*60a0*/  IADD3 R2, PT, PT, -R5, RZ, RZ ;  /* 0x000000ff05027210 */ /* 0x000fe40007ffe1ff */
[----:B------:R-:W-:Y:S01]  /*60b0*/  @!P0 IADD3 R8, PT, PT, R15, -R0, RZ ;  /* 0x800000000f088210 */ /* 0x000fe20007ffe0ff */
[----:B------:R-:W-:Y:S02]  /*60c0*/  @!P0 IMAD R0, R7, R6, R0 ;  /* 0x0000000607008224 */ /* 0x000fe400078e0200 */
[----:B------:R-:W-:Y:S02]  /*60d0*/  IMAD R43, R38, R2, R43 ;  /* 0x00000002262b7224 */ /* 0x000fe400078e022b */
[----:B------:R-:W-:Y:S02]  /*60e0*/  @!P0 IMAD R5, R8, R40, R3 ;  /* 0x0000002808058224 */ /* 0x000fe400078e0203 */
[----:B------:R-:W-:Y:S04]  /*60f0*/  @!P0 IMAD.MOV.U32 R3, RZ, RZ, R0 ;  /* 0x000000ffff038224 */ /* 0x000fe800078e0000 */
[----:B------:R-:W-:Y:S02]  /*6100*/  IMAD R45, R3, R42, R45 ;  /* 0x0000002a032d7224 */ /* 0x000fe400078e022d */
[----:B------:R-:W-:Y:S07]  /*6110*/  IMAD R43, R5, R38, R43 ;  /* 0x00000026052b7224 */ /* 0x000fee00078e022b */
.L_x_111:
[----:B-1----:R-:W-:Y:S01]  /*6120*/  @!P1 ISETP.NE.AND P0, PT, R10, 0x1, PT ;  /* 0x000000010a00980c */ /* 0x002fe20003f05270 */
[----:B------:R-:W-:Y:S01]  /*6130*/  @!P1 IMAD.HI.U32 R0, R45, R12, RZ ;  /* 0x0000000c2d009227 */ /* 0x000fe200078e00ff */
[----:B------:R-:W-:Y:S01]  /*6140*/  @!P1 ISETP.NE.AND P2, PT, R9, 0x1, PT ;  /* 0x000000010900980c */ /* 0x000fe20003f45270 */
[----:B------:R-:W-:Y:S01]  /*6150*/  ULOP3.LUT UP0, URZ, UR48, 0x1b0, URZ, 0xc0, !UPT ;  /* 0x000001b030ff7892 */ /* 0x000fe2000f80c0ff */
[----:B------:R-:W-:Y:S01]  /*6160*/  R2UR UR42, R21 ;  /* 0x00000000152a72ca */ /* 0x000fe200000e0000 */
[----:B------:R-:W-:Y:S01]  /*6170*/  @!P1 IMAD.HI.U32 R3, R43, R11, RZ ;  /* 0x0000000b2b039227 */ /* 0x000fe200078e00ff */
[----:B------:R-:W-:Y:S02]  /*6180*/  @!P1 SHF.R.U32.HI R0, RZ, R13, R0 ;  /* 0x0000000dff009219 */ /* 0x000fe40000011600 */
[----:B------:R-:W-:Y:S01]  /*6190*/  R2UR UR41, R20 ;  /* 0x00000000142972ca */ /* 0x000fe200000e0000 */
[----:B------:R-:W-:Y:S01]  /*61a0*/  VIADD R112, R112, 0x1 ;  /* 0x0000000170707836 */ /* 0x000fe20000000000 */
[----:B------:R-:W-:Y:S02]  /*61b0*/  @!P1 SHF.R.U32.HI R2, RZ, R14, R3 ;  /* 0x0000000eff029219 */ /* 0x000fe40000011603 */
[----:B------:R-:W-:Y:S02]  /*61c0*/  @!P1 SEL R3, R45, R0, !P2 ;  /* 0x000000002d039207 */ /* 0x000fe40005000000 */
[----:B------:R-:W-:Y:S02]  /*61d0*/  @!P1 SEL R2, R43, R2, !P0 ;  /* 0x000000022b029207 */ /* 0x000fe40004000000 */
[----:B------:R-:W-:Y:S01]  /*61e0*/  @P4 SHF.R.U32.HI R103, RZ, 0x10, R17 ;  /* 0x00000010ff674819 */ /* 0x000fe20000011611 */
[----:B------:R-:W-:Y:S02]  /*61f0*/  USHF.L.U32 UR42, UR42, 0x6, URZ ;  /* 0x000000062a2a7899 */ /* 0x000fe400080006ff */
[----:B------:R-:W-:Y:S02]  /*6200*/  @!P1 IMAD.IADD R0, R2, 0x1, -R3 ;  /* 0x0000000102009824 */ /* 0x000fe400078e0a03 */
[----:B------:R-:W-:Y:S01]  /*6210*/  @!P1 IMAD.IADD R2, R3, 0x1, -R2 ;  /* 0x0000000103029824 */ /* 0x000fe200078e0a02 */
[----:B------:R-:W-:Y:S01]  /*6220*/  USHF.L.U32 UR41, UR41, 0x7, URZ ;  /* 0x0000000729297899 */ /* 0x000fe200080006ff */
[----:B------:R-:W-:Y:S02]  /*6230*/  @!P1 IMAD R45, R0, R9, R45 ;  /* 0x00000009002d9224 */ /* 0x000fe400078e022d */
[----:B------:R-:W-:Y:S01]  /*6240*/  @!P1 IMAD R43, R2, R10, R43 ;  /* 0x0000000a022b9224 */ /* 0x000fe200078e022b */
[----:B------:R-:W-:Y:S08]  /*6250*/  BRA.U !UP0, `(.L_x_112) ;  /* 0x0000000108407547 */ /* 0x000ff0000b800000 */
[----:B------:R-:W1:Y:S01]  /*6260*/  LDCU.64 UR8, c[0x4][0x80] ;  /* 0x01001000ff0877ac */ /* 0x000e620008000a00 */
[----:B------:R-:W-:Y:S01]  /*6270*/  MOV R3, 0x0 ;  /* 0x0000000000037802 */ /* 0x000fe20000000f00 */
[----:B------:R-:W-:Y:S02]  /*6280*/  HFMA2 R12, -RZ, RZ, 0, 5.9604644775390625e-08 ;  /* 0x00000001ff0c7431 */ /* 0x000fe400000001ff */
[----:B------:R-:W-:Y:S02]  /*6290*/  IMAD.MOV.U32 R8, RZ, RZ, 0x70 ;  /* 0x00000070ff087424 */ /* 0x000fe400078e00ff */
[----:B------:R-:W-:Y:S01]  /*62a0*/  IMAD.MOV.U32 R13, RZ, RZ, RZ ;  /* 0x000000ffff0d7224 */ /* 0x000fe200078e00ff */
[----:B------:R-:W2:Y:S01]  /*62b0*/  LDCU.64 UR6, c[0x4][0x88] ;  /* 0x01001100ff0677ac */ /* 0x000ea20008000a00 */
[----:B------:R-:W3:Y:S01]  /*62c0*/  LDC.64 R2, c[0x4][R3] ;  /* 0x0100000003027b82 */ /* 0x000ee20000000a00 */
[----:B------:R-:W4:Y:S01]  /*62d0*/  LDCU.64 UR4, c[0x4][0x8] ;  /* 0x01000100ff0477ac */ /* 0x000f220008000a00 */
[----:B-1----:R-:W-:Y:S01]  /*62e0*/  MOV R5, UR9 ;  /* 0x0000000900057c02 */ /* 0x002fe20008000f00 */
[----:B------:R-:W-:Y:S01]  /*62f0*/  IMAD.U32 R4, RZ, RZ, UR8 ;  /* 0x00000008ff047e24 */ /* 0x000fe2000f8e00ff */
[----:B--2---:R-:W-:Y:S01]  /*6300*/  MOV R7, UR7 ;  /* 0x0000000700077c02 */ /* 0x004fe20008000f00 */
[----:B------:R-:W-:Y:S01]  /*6310*/  IMAD.U32 R6, RZ, RZ, UR6 ;  /* 0x00000006ff067e24 */ /* 0x000fe2000f8e00ff */
[----:B----4-:R-:W-:Y:S01]  /*6320*/  MOV R11, UR5 ;  /* 0x00000005000b7c02 */ /* 0x010fe20008000f00 */
[----:B------:R-:W-:Y:S02]  /*6330*/  IMAD.U32 R10, RZ, RZ, UR4 ;  /* 0x00000004ff0a7e24 */ /* 0x000fe4000f8e00ff */
[----:B------:R-:W-:Y:S07]  /*6340*/  LEPC R20, `(.L_x_112) ;  /* 0x000000001014794e */ /* 0x000fee0000000000 */
[----:B---3-5:R-:W-:Y:S05]  /*6350*/  CALL.ABS.NOINC R2 ;  /* 0x0000000002007343 */ /* 0x028fea0003c00000 */
.L_x_112:
[----:B------:R-:W-:Y:S01]  /*6360*/  LOP3.LUT P0, RZ, R109, 0x1b0, RZ, 0xc0, !PT ;  /* 0x000001b06dff7812 */ /* 0x000fe2000780c0ff */
[----:B------:R-:W-:Y:S11]  /*6370*/  BSSY.RECONVERGENT B6, `(.L_x_113) ;  /* 0x0000013000067945 */ /* 0x000ff60003800200 */
[----:B------:R-:W-:Y:S01]  /*6380*/  @!UPT UIADD3 URZ, UPT, UPT, URZ, URZ, URZ ;  /* 0x000000fffffff290 */ /* 0x000fe2000fffe0ff */
[----:B------:R-:W-:Y:S05]  /*6390*/  @!P0 BRA `(.L_x_114) ;  /* 0x0000000000408947 */ /* 0x000fea0003800000 */
        /* <DEDUP_REMOVED lines=16> */
.L_x_114:
[----:B------:R-:W-:Y:S05]  /*64a0*/  BSYNC.RECONVERGENT B6 ;  /* 0x0000000000067941 */ /* 0x000fea0003800200 */
.L_x_113:
[----:B------:R-:W-:Y:S01]  /*64b0*/  ISETP.NE.U32.AND P4, PT, R90, RZ, PT ;  /* 0x000000ff5a00720c */ /* 0x000fe20003f85070 */
[----:B------:R-:W-:Y:S01]  /*64c0*/  UISETP.NE.AND UP2, UPT, UR50, URZ, UPT ;  /* 0x000000ff3200728c */ /* 0x000fe2000bf45270 */
[----:B------:R-:W-:Y:S01]  /*64d0*/  ISETP.NE.U32.AND P2, PT, RZ, UR38, PT ;  /* 0x00000026ff007c0c */ /* 0x000fe2000bf45070 */
[----:B------:R-:W-:Y:S01]  /*64e0*/  UISETP.NE.U32.AND UP1, UPT, UR44, URZ, UPT ;  /* 0x000000ff2c00728c */ /* 0x000fe2000bf25070 */
[----:B------:R-:W-:Y:S01]  /*64f0*/  ISETP.NE.AND.EX P4, PT, R91, RZ, PT, P4 ;  /* 0x000000ff5b00720c */ /* 0x000fe20003f85340 */
[----:B------:R-:W-:Y:S01]  /*6500*/  UPLOP3.LUT UP0, UPT, UPT, UPT, UPT, 0x40, 0x4 ;  /* 0x000000000004789c */ /* 0x000fe20003f0e870 */
[----:B------:R-:W-:Y:S01]  /*6510*/  ISETP.NE.AND.EX P2, PT, RZ, UR39, PT, P2 ;  /* 0x00000027ff007c0c */ /* 0x000fe2000bf45320 */
[----:B------:R-:W-:Y:S01]  /*6520*/  UISETP.NE.AND.EX UP1, UPT, UR45, URZ, UPT, UP1 ;  /* 0x000000ff2d00728c */ /* 0x000fe2000bf25310 */
[----:B------:R-:W-:Y:S04]  /*6530*/  PLOP3.LUT P1, PT, PT, PT, UP2, 0x80, 0x8 ;  /* 0x000000000008781c */ /* 0x000fe80003f2f028 */
[----:B------:R-:W-:Y:S06]  /*6540*/  @UP2 UPLOP3.LUT UP0, UPT, UPT, UPT, UP1, 0x80, 0x8 ;  /* 0x000000000008289c */ /* 0x000fec0003f0f010 */
[----:B------:R-:W-:Y:S01]  /*6550*/  PLOP3.LUT P0, PT, PT, PT, UP0, 0x80, 0x8 ;  /* 0x000000000008781c */ /* 0x000fe20003f0f008 */
[----:B------:R-:W-:Y:S01]  /*6560*/  @!UPT UIADD3 URZ, UPT, UPT, URZ, URZ, URZ ;  /* 0x000000fffffff290 */ /* 0x000fe2000fffe0ff */
[----:B------:R-:W-:Y:S11]  /*6570*/  BRA.U !UP1, `(.L_x_115) ;  /* 0x0000000109387547 */ /* 0x000ff6000b800000 */
[----:B------:R-:W-:Y:S01]  /*6580*/  UISETP.NE.U32.AND UP0, UPT, UR38, URZ, UPT ;  /* 0x000000ff2600728c */ /* 0x000fe2000bf05070 */
[----:B------:R-:W-:Y:S02]  /*6590*/  HFMA2 R0, -RZ, RZ, 0, 5.9604644775390625e-08 ;  /* 0x00000001ff007431 */ /* 0x000fe400000001ff */
[----:B------:R-:W-:Y:S01]  /*65a0*/  IMAD.MOV.U32 R95, RZ, RZ, 0x1 ;  /* 0x00000001ff5f7424 */ /* 0x000fe200078e00ff */
[----:B------:R-:W-:Y:S06]  /*65b0*/  UISETP.NE.AND.EX UP0, UPT, UR39, URZ, UPT, UP0 ;  /* 0x000000ff2700728c */ /* 0x000fec000bf05300 */
[----:B------:R-:W-:Y:S05]  /*65c0*/  PLOP3.LUT P3, PT, PT, PT, UP0, 0x80, 0x8 ;  /* 0x000000000008781c */ /* 0x000fea0003f6f008 */
[----:B------:R-:W1:Y:S01]  /*65d0*/  @UP0 LDCU.64 UR6, c[0x0][0x888] ;  /* 0x00011100ff0607ac */ /* 0x000e620008000a00 */
[----:B------:R-:W-:Y:S07]  /*65e0*/  @UP0 UIMAD UR4, UR36, UR44, URZ ;  /* 0x0000002c240402a4 */ /* 0x000fee000f8e02ff */
[----:B------:R-:W-:Y:S01]  /*65f0*/  @!P3 PRMT R95, R0, 0x7610, R95 ;  /* 0x00007610005fb816 */ /* 0x000fe2000000005f */
[----:B-1----:R-:W-:Y:S03]  /*6600*/  @UP0 UIMAD.WIDE UR6, UR4, 0x4, UR6 ;  /* 0x00000004040608a5 */ /* 0x002fe6000f8e0206 */
[----:B------:R-:W1:Y:S03]  /*6610*/  @!UP0 LDCU UR4, c[0x0][0x880] ;  /* 0x00011000ff0487ac */ /* 0x000e660008000800 */
[----:B------:R-:W-:Y:S01]  /*6620*/  IMAD.U32 R2, RZ, RZ, UR6 ;  /* 0x00000006ff027e24 */ /* 0x000fe2000f8e00ff */
[----:B------:R-:W-:Y:S05]  /*6630*/  MOV R3, UR7 ;  /* 0x0000000700037c02 */ /* 0x000fea0008000f00 */
[----:B-----5:R2:W5:Y:S02]  /*6640*/  @P3 LDG.E R49, desc[UR46][R2.64] ;  /* 0x0000002e02313981 */ /* 0x020564000c1e1900 */
[----:B-12---:R-:W-:Y:S02]  /*6650*/  @!P3 IMAD.U32 R49, RZ, RZ, UR4 ;  /* 0x00000004ff31be24 */ /* 0x006fe4000f8e00ff */
.L_x_115:
[----:B------:R-:W-:Y:S05]  /*6660*/  @!P4 BRA `(.L_x_116) ;  /* 0x000000000020c947 */ /* 0x000fea0003800000 */
[----:B------:R-:W-:Y:S04]  /*6670*/  ISETP.NE.U32.AND P3, PT, R88, RZ, PT ;  /* 0x000000ff5800720c */ /* 0x000fe80003f65070 */
[----:B------:R-:W-:Y:S11]  /*6680*/  ISETP.NE.AND.EX P3, PT, R89, RZ, PT, P3 ;  /* 0x000000ff5900720c */ /* 0x000ff60003f65330 */
[----:B------:R-:W-:Y:S02]  /*6690*/  @!UPT UIADD3 URZ, UPT, UPT, URZ, URZ, URZ ;  /* 0x000000fffffff290 */ /* 0x000fe4000fffe0ff */
[----:B------:R-:W1:Y:S01]  /*66a0*/  @P3 LDC.64 R2, c[0x0][0x8a8] ;  /* 0x00022a00ff023b82 */ /* 0x000e620000000a00 */
[----:B------:R-:W-:Y:S04]  /*66b0*/  @P3 IMAD R0, R90, UR36, RZ ;  /* 0x000000245a003c24 */ /* 0x000fe8000f8e02ff */
[----:B-1----:R-:W-:Y:S05]  /*66c0*/  @P3 IMAD.WIDE R2, R0, 0x4, R2 ;  /* 0x0000000400023825 */ /* 0x002fea00078e0202 */
[----:B-----5:R1:W5:Y:S02]  /*66d0*/  @P3 LDG.E R47, desc[UR46][R2.64] ;  /* 0x0000002e022f3981 */ /* 0x020364000c1e1900 */
[----:B-1----:R-:W2:Y:S02]  /*66e0*/  @!P3 LDC R47, c[0x0][0x8a0] ;  /* 0x00022800ff2fbb82 */ /* 0x002ea40000000800 */
.L_x_116:
[----:B-----5:R-:W-:Y:S01]  /*66f0*/  FSETP.NEU.AND P4, PT, R49, RZ, PT ;  /* 0x000000ff3100720b */ /* 0x020fe20003f8d000 */
[----:B------:R-:W-:Y:S01]  /*6700*/  BSSY B1, `(.L_x_117) ;  /* 0x0000042000017945 */ /* 0x000fe20003800000 */
[----:B------:R-:W-:Y:S01]  /*6710*/  SEL R7, RZ, 0xffffffff, P2 ;  /* 0xffffffffff077807 */ /* 0x000fe20001000000 */
[----:B------:R-:W-:Y:S01]  /*6720*/  IMAD.MOV.U32 R115, RZ, RZ, 0x1 ;  /* 0x00000001ff737424 */ /* 0x000fe200078e00ff */
[----:B------:R-:W-:Y:S02]  /*6730*/  LOP3.LUT P3, RZ, R95, 0xff, RZ, 0xc0, !PT ;  /* 0x000000ff5fff7812 */ /* 0x000fe4000786c0ff */
[----:B------:R-:W-:Y:S02]  /*6740*/  CS2R R86, SRZ ;  /* 0x0000000000567805 */ /* 0x000fe4000001ff00 */
[----:B------:R-:W-:Y:S02]  /*6750*/  @P1 SEL R4, RZ, 0xffffffff, P4 ;  /* 0xffffffffff041807 */ /* 0x000fe40002000000 */
[----:B------:R-:W-:Y:S02]  /*6760*/  CS2R R84, SRZ ;  /* 0x0000000000547805 */ /* 0x000fe4000001ff00 */
[----:B------:R-:W-:Y:S02]  /*6770*/  LEA R0, R105, UR49, 0x3 ;  /* 0x0000003169007c11 */ /* 0x000fe4000f8e18ff */
[----:B------:R-:W-:Y:S02]  /*6780*/  CS2R R82, SRZ ;  /* 0x0000000000527805 */ /* 0x000fe4000001ff00 */
[----:B------:R-:W-:Y:S02]  /*6790*/  @P0 SEL R4, R7, R4, !P3 ;  /* 0x0000000407040207 */ /* 0x000fe40005800000 */
[----:B------:R-:W-:Y:S02]  /*67a0*/  CS2R R80, SRZ ;  /* 0x0000000000507805 */ /* 0x000fe4000001ff00 */
[----:B------:R-:W-:Y:S02]  /*67b0*/  LEA R113, R44, UR49, 0x3 ;  /* 0x000000312c717c11 */ /* 0x000fe4000f8e18ff */
[----:B------:R-:W-:Y:S02]  /*67c0*/  @P1 LOP3.LUT R4, R4, 0x1, RZ, 0xc0, !PT ;  /* 0x0000000104041812 */ /* 0x000fe400078ec0ff */
[----:B------:R-:W-:Y:S02]  /*67d0*/  SHF.L.U32 R2, R107, 0x1f, RZ ;  /* 0x0000001f6b027819 */ /* 0x000fe400000006ff */
[----:B------:R-:W-:Y:S02]  /*67e0*/  ISETP.NE.U32.OR P6, PT, R4, 0x1, !P1 ;  /* 0x000000010400780c */ /* 0x000fe40004fc5470 */
[----:B------:R-:W-:Y:S02]  /*67f0*/  PLOP3.LUT P2, PT, PT, PT, UP1, 0x80, 0x8 ;  /* 0x000000000008781c */ /* 0x000fe40003f4f018 */
[----:B------:R-:W-:Y:S02]  /*6800*/  LEA.HI R5, R44, R44, RZ, 0x1 ;  /* 0x0000002c2c057211 */ /* 0x000fe400078f08ff */
[----:B------:R-:W-:Y:S02]  /*6810*/  SEL R4, RZ, 0xffffffff, P4 ;  /* 0xffffffffff047807 */ /* 0x000fe40002000000 */
[----:B------:R-:W-:Y:S01]  /*6820*/  P2R R114, PR, RZ, 0x40 ;  /* 0x00000040ff727803 */ /* 0x000fe20000000000 */
[C---:B------:R-:W-:Y:S01]  /*6830*/  IMAD.SHL.U32 R3, R5.reuse, 0x40, RZ ;  /* 0x0000004005037824 */ /* 0x040fe200078e00ff */
[----:B------:R-:W-:Y:S03]  /*6840*/  LOP3.LUT R5, R5, 0xffe, RZ, 0xc0, !PT ;  /* 0x00000ffe05057812 */ /* 0x000fe600078ec0ff */
[----:B------:R-:W-:Y:S02]  /*6850*/  @P6 SHF.L.U32 R9, R104, 0x1f, RZ ;  /* 0x0000001f68096819 */ /* 0x000fe400000006ff */
[----:B------:R-:W-:Y:S01]  /*6860*/  @P2 SEL R4, R7, R4, !P3 ;  /* 0x0000000407042207 */ /* 0x000fe20005800000 */
[----:B------:R-:W-:Y:S01]  /*6870*/  IMAD.IADD R48, R44, 0x1, -R5 ;  /* 0x000000012c307824 */ /* 0x000fe200078e0a05 */
[----:B------:R-:W1:Y:S01]  /*6880*/  @P6 SYNCS.PHASECHK.TRANS64.TRYWAIT P1, [R0+URZ+0x220], R9 ;  /* 0x00022009000065a7 */ /* 0x000e6200080211ff */
[----:B------:R-:W-:Y:S02]  /*6890*/  LOP3.LUT R3, R3, 0xffffff80, RZ, 0xc0, !PT ;  /* 0xffffff8003037812 */ /* 0x000fe400078ec0ff */
[----:B------:R-:W-:Y:S03]  /*68a0*/  LOP3.LUT R4, R4, 0x1, RZ, 0xc0, !PT ;  /* 0x0000000104047812 */ /* 0x000fe600078ec0ff */
[----:B------:R-:W-:Y:S01]  /*68b0*/  IMAD.IADD R3, R46, 0x1, R3 ;  /* 0x000000012e037824 */ /* 0x000fe200078e0203 */
[----:B------:R-:W-:Y:S03]  /*68c0*/  ISETP.NE.U32.AND P5, PT, R4, 0x1, PT ;  /* 0x000000010400780c */ /* 0x000fe60003fa5070 */
[----:B------:R-:W-:Y:S01]  /*68d0*/  IMAD R48, R48, 0x100000, R3 ;  /* 0x0010000030307824 */ /* 0x000fe200078e0203 */
[----:B------:R-:W-:Y:S01]  /*68e0*/  P2R R124, PR, RZ, 0x20 ;  /* 0x00000020ff7c7803 */ /* 0x000fe20000000000 */
[----:B------:R3:W4:Y:S01]  /*68f0*/  SYNCS.PHASECHK.TRANS64.TRYWAIT P0, [R113+URZ+0x270], R2 ;  /* 0x00027002710075a7 */ /* 0x00072200080011ff */
[----:B-1----:R-:W-:Y:S01]  /*6900*/  @P6 SEL R115, RZ, 0x1, !P1 ;  /* 0x00000001ff736807 */ /* 0x002fe20004800000 */
[----:B---3--:R-:W-:Y:S06]  /*6910*/  @!P6 BRA `(.L_x_118) ;  /* 0x000000000080e947 */ /* 0x008fec0003800000 */
[----:B------:R-:W-:Y:S01]  /*6920*/  @P5 IMAD R5, R105, 0x1000, R100 ;  /* 0x0000100069055824 */ /* 0x000fe200078e0264 */
[----:B------:R-:W-:Y:S01]  /*6930*/  ISETP.NE.AND P1, PT, R115, RZ, PT ;  /* 0x000000ff7300720c */ /* 0x000fe20003f25270 */
[----:B------:R-:W-:Y:S01]  /*6940*/  BSSY B0, `(.L_x_119) ;  /* 0x000000b000007945 */ /* 0x000fe20003800000 */
[----:B------:R-:W-:Y:S01]  /*6950*/  CS2R R82, SRZ ;  /* 0x0000000000527805 */ /* 0x000fe2000001ff00 */
[----:B------:R-:W-:Y:S01]  /*6960*/  @P5 VIADD R4, R5, UR49 ;  /* 0x0000003105045c36 */ /* 0x000fe20008000000 */
[----:B------:R-:W-:Y:S02]  /*6970*/  CS2R R80, SRZ ;  /* 0x0000000000507805 */ /* 0x000fe4000001ff00 */
[----:B------:R-:W-:Y:S02]  /*6980*/  CS2R R86, SRZ ;  /* 0x0000000000567805 */ /* 0x000fe4000001ff00 */
[----:B------:R-:W-:Y:S01]  /*6990*/  CS2R R84, SRZ ;  /* 0x0000000000547805 */ /* 0x000fe2000001ff00 */
[----:B------:R-:W-:Y:S04]  /*69a0*/  @P5 IMAD R4, R108, -0x10, R4 ;  /* 0xfffffff06c045824 */ /* 0x000fe800078e0204 */
[----:B------:R-:W-:Y:S05]  /*69b0*/  @P1 BRA `(.L_x_120) ;  /* 0x00000000000c1947 */ /* 0x000fea0003800000 */
[----:B------:R-:W-:Y:S04]  /*69c0*/  SHF.L.U32 R3, R104, 0x1f, RZ ;  /* 0x0000001f68037819 */ /* 0x000fe800000006ff */
[----:B------:R-:W1:Y:S02]  /*69d0*/  SYNCS.PHASECHK.TRANS64.TRYWAIT P1, [R0+URZ+0x220], R3 ;  /* 0x00022003000075a7 */ /* 0x000e6400080211ff */
[----:B-1----:R-:W-:Y:S05]  /*69e0*/  @!P1 BRA `(.L_x_121) ;  /* 0x0000002c00c09947 */ /* 0x002fea0003800000 */
.L_x_120:
[----:B------:R-:W-:Y:S05]  /*69f0*/  BSYNC B0 ;  /* 0x0000000000007941 */ /* 0x000fea0003800000 */
.L_x_119:
[----:B------:R-:W-:Y:S01]  /*6a00*/  ISETP.NE.AND P1, PT, R124, RZ, PT ;  /* 0x000000ff7c00720c */ /* 0x000fe20003f25270 */
[----:B-1----:R-:W-:Y:S02]  /*6a10*/  VIADD R3, R0, 0x230 ;  /* 0x0000023000037836 */ /* 0x002fe40000000000 */
[----:B------:R-:W-:Y:S02]  /*6a20*/  IMAD.U32 R0, RZ, RZ, UR37 ;  /* 0x00000025ff007e24 */ /* 0x000fe4000f8e00ff */
[----:B------:R-:W-:Y:S03]  /*6a30*/  VIADD R105, R105, 0x1 ;  /* 0x0000000169697836 */ /* 0x000fe60000000000 */
[----:B------:R-:W-:Y:S05]  /*6a40*/  PRMT R0, R0, 0x654, R3 ;  /* 0x0000065400007816 */ /* 0x000fea0000000003 */
[----:B------:R1:W3:Y:S04]  /*6a50*/  @P1 LDS.128 R80, [R5+UR49+0x400] ;  /* 0x0004003105501984 */ /* 0x0002e80008000c00 */
[----:B------:R1:W1:Y:S01]  /*6a60*/  @P1 LDS.128 R84, [R4+0x410] ;  /* 0x0004100004541984 */ /* 0x0002620000000c00 */
[C---:B------:R-:W-:Y:S01]  /*6a70*/  ISETP.NE.AND P1, PT, R105.reuse, 0x2, PT ;  /* 0x000000026900780c */ /* 0x040fe20003f25270 */
[----:B------:R-:W-:Y:S01]  /*6a80*/  @!PT LDS RZ, [RZ] ;  /* 0x00000000fffff984 */ /* 0x000fe20000000800 */
[----:B------:R-:W-:Y:S01]  /*6a90*/  @!PT LDS RZ, [RZ] ;  /* 0x00000000fffff984 */ /* 0x000fe20000000800 */
[----:B------:R-:W-:Y:S01]  /*6aa0*/  @!PT LDS RZ, [RZ] ;  /* 0x00000000fffff984 */ /* 0x000fe20000000800 */
[----:B------:R-:W-:Y:S01]  /*6ab0*/  @!PT LDS RZ, [RZ] ;  /* 0x00000000fffff984 */ /* 0x000fe20000000800 */
[----:B------:R5:W-:Y:S06]  /*6ac0*/  MEMBAR.ALL.CTA ;  /* 0x0000000000007992 */ /* 0x000bec0000008000 */
[----:B-----5:R-:W5:Y:S01]  /*6ad0*/  FENCE.VIEW.ASYNC.S ;  /* 0x00000000000073c6 */ /* 0x020f620000000000 */
[----:B------:R-:W-:Y:S02]  /*6ae0*/  SEL R3, RZ, 0x1, P1 ;  /* 0x00000001ff037807 */ /* 0x000fe40000800000 */
[----:B------:R-:W-:Y:S02]  /*6af0*/  SEL R105, R105, RZ, P1 ;  /* 0x000000ff69697207 */ /* 0x000fe40000800000 */
[----:B------:R-:W-:Y:S01]  /*6b00*/  LOP3.LUT R104, R104, R3, RZ, 0x3c, !PT ;  /* 0x0000000368687212 */ /* 0x000fe200078e3cff */
[----:B-----5:R1:W-:Y:S06]  /*6b10*/  SYNCS.ARRIVE.TRANS64.RED.A1T0 RZ, [R0+URZ], RZ ;  /* 0x000000ff00ff79a7 */ /* 0x0203ec00081004ff */
.L_x_118:
[----:B------:R-:W-:Y:S05]  /*6b20*/  BSYNC B1 ;  /* 0x0000000000017941 */ /* 0x000fea0003800000 */
.L_x_117:
[----:B-1----:R-:W-:Y:S04]  /*6b30*/  SHF.R.U32.HI R0, RZ, 0x15, R48 ;  /* 0x00000015ff007819 */ /* 0x002fe80000011630 */
[----:B------:R-:W-:Y:S01]  /*6b40*/  LOP3.LUT P1, RZ, R0, 0x3, R101, 0x48, !PT ;  /* 0x0000000300ff7812 */ /* 0x000fe20007824865 */
[----:B------:R-:W-:Y:S01]  /*6b50*/  @!UPT UIADD3 URZ, UPT, UPT, URZ, URZ, URZ ;  /* 0x000000fffffff290 */ /* 0x000fe2000fffe0ff */
[----:B----4-:R-:W-:Y:S11]  /*6b60*/  @P0 BRA `(.L_x_122) ;  /* 0x0000000000080947 */ /* 0x010ff60003800000 */
[----:B------:R-:W1:Y:S02]  /*6b70*/  SYNCS.PHASECHK.TRANS64.TRYWAIT P0, [R113+URZ+0x270], R2 ;  /* 0x00027002710075a7 */ /* 0x000e6400080011ff */
[----:B-1----:R-:W-:Y:S05]  /*6b80*/  @!P0 BRA `(.L_x_123) ;  /* 0x0000002c006c8947 */ /* 0x002fea0003800000 */
.L_x_122:
[----:B------:R-:W-:Y:S05]  /*6b90*/  @!P1 BRA `(.L_x_124) ;  /* 0x0000000000409947 */ /* 0x000fea0003800000 */
[----:B------:R-:W4:Y:S01]  /*6ba0*/  LDCU.64 UR8, c[0x4][0x70] ;  /* 0x01000e00ff0877ac */ /* 0x000f220008000a00 */
[----:B------:R-:W-:Y:S01]  /*6bb0*/  MOV R3, 0x0 ;  /* 0x0000000000037802 */ /* 0x000fe20000000f00 */
[----:B------:R-:W-:Y:S02]  /*6bc0*/  HFMA2 R12, -RZ, RZ, 0, 5.9604644775390625e-08 ;  /* 0x00000001ff0c7431 */ /* 0x000fe400000001ff */
[----:B------:R-:W-:Y:S02]  /*6bd0*/  IMAD.MOV.U32 R8, RZ, RZ, 0x192 ;  /* 0x00000192ff087424 */ /* 0x000fe400078e00ff */
[----:B------:R-:W-:Y:S01]  /*6be0*/  IMAD.MOV.U32 R13, RZ, RZ, RZ ;  /* 0x000000ffff0d7224 */ /* 0x000fe200078e00ff */
[----:B------:R-:W5:Y:S01]  /*6bf0*/  LDCU.64 UR6, c[0x4][0x78] ;  /* 0x01000f00ff0677ac */ /* 0x000f620008000a00 */
[----:B-1----:R-:W1:Y:S01]  /*6c00*/  LDC.64 R2, c[0x4][R3] ;  /* 0x0100000003027b82 */ /* 0x002e620000000a00 */
[----:B------:R-:W2:Y:S01]  /*6c10*/  LDCU.64 UR4, c[0x4][0x10] ;  /* 0x01000200ff0477ac */ /* 0x000ea20008000a00 */
[----:B----4-:R-:W-:Y:S01]  /*6c20*/  MOV R5, UR9 ;  /* 0x0000000900057c02 */ /* 0x010fe20008000f00 */
[----:B------:R-:W-:Y:S01]  /*6c30*/  IMAD.U32 R4, RZ, RZ, UR8 ;  /* 0x00000008ff047e24 */ /* 0x000fe2000f8e00ff */
[----:B-----5:R-:W-:Y:S01]  /*6c40*/  MOV R7, UR7 ;  /* 0x0000000700077c02 */ /* 0x020fe20008000f00 */
[----:B------:R-:W-:Y:S01]  /*6c50*/  IMAD.U32 R6, RZ, RZ, UR6 ;  /* 0x00000006ff067e24 */ /* 0x000fe2000f8e00ff */
[----:B--2---:R-:W-:Y:S01]  /*6c60*/  MOV R11, UR5 ;  /* 0x00000005000b7c02 */ /* 0x004fe20008000f00 */
[----:B------:R-:W-:Y:S02]  /*6c70*/  IMAD.U32 R10, RZ, RZ, UR4 ;  /* 0x00000004ff0a7e24 */ /* 0x000fe4000f8e00ff */
[----:B------:R-:W-:Y:S07]  /*6c80*/  LEPC R20, `(.L_x_124) ;  /* 0x000000001014794e */ /* 0x000fee0000000000 */
[----:B-1-3--:R-:W-:Y:S05]  /*6c90*/  CALL.ABS.NOINC R2 ;  /* 0x0000000002007343 */ /* 0x00afea0003c00000 */
.L_x_124:
[-C--:B---3--:R-:W-:Y:S01]  /*6ca0*/  F2FP.F16.E4M3.UNPACK_B R51, R80.reuse ;  /* 0x00000050ff33723e */ /* 0x088fe200020006ff */
[----:B------:R-:W-:Y:S05]  /*6cb0*/  WARPSYNC.ALL ;  /* 0x0000000000007948 */ /* 0x000fea0003800000 */
[----:B------:R-:W-:Y:S01]  /*6cc0*/  R2UR UR4, R48 ;  /* 0x00000000300472ca */ /* 0x000fe200000e0000 */
[--C-:B------:R-:W-:Y:S01]  /*6cd0*/  HADD2.F32 R50, -RZ, R51.reuse.H0_H0 ;  /* 0x20000033ff327230 */ /* 0x100fe20000004100 */
[----:B------:R-:W-:Y:S01]  /*6ce0*/  F2FP.F16.E4M3.UNPACK_B R53, R80.H1 ;  /* 0x00000050ff35723e */ /* 0x000fe200030006ff */
[----:B------:R-:W-:Y:S01]  /*6cf0*/  HADD2.F32 R51, -RZ, R51.H1_H1 ;  /* 0x30000033ff337230 */ /* 0x000fe20000004100 */
[-C--:B------:R-:W-:Y:S01]  /*6d00*/  F2FP.F16.E4M3.UNPACK_B R55, R81.reuse ;  /* 0x00000051ff37723e */ /* 0x080fe200020006ff */
[----:B------:R-:W-:Y:S01]  /*6d10*/  BSSY.RECONVERGENT B0, `(.L_x_125) ;  /* 0x0000099000007945 */ /* 0x000fe20003800200 */
[----:B------:R-:W-:Y:S01]  /*6d20*/  F2FP.F16.E4M3.UNPACK_B R57, R81.H1 ;  /* 0x00000051ff39723e */ /* 0x000fe200030006ff */
[--C-:B------:R-:W-:Y:S01]  /*6d30*/  HADD2.F32 R52, -RZ, R53.reuse.H0_H0 ;  /* 0x20000035ff347230 */ /* 0x100fe20000004100 */
[-C--:B------:R-:W-:Y:S01]  /*6d40*/  F2FP.F16.E4M3.UNPACK_B R59, R82.reuse ;  /* 0x00000052ff3b723e */ /* 0x080fe200020006ff */
[----:B------:R-:W-:Y:S01]  /*6d50*/  HADD2.F32 R54, -RZ, R53.H1_H1 ;  /* 0x30000035ff367230 */ /* 0x000fe20000004100 */
[----:B------:R-:W-:Y:S01]  /*6d60*/  F2FP.F16.E4M3.UNPACK_B R61, R82.H1 ;  /* 0x00000052ff3d723e */ /* 0x000fe200030006ff */
[--C-:B------:R-:W-:Y:S01]  /*6d70*/  HADD2.F32 R53, -RZ, R55.reuse.H0_H0 ;  /* 0x20000037ff357230 */ /* 0x100fe20000004100 */
[-C--:B------:R-:W-:Y:S01]  /*6d80*/  F2FP.F16.E4M3.UNPACK_B R63, R83.reuse ;  /* 0x00000053ff3f723e */ /* 0x080fe200020006ff */
[----:B------:R-:W-:Y:S01]  /*6d90*/  LDTM.16dp32bit_t0_t15.x32 R4, tmem[UR4] ;  /* 0x00000004000479ee */ /* 0x000fe20008a80000 */
[----:B------:R-:W2:Y:S01]  /*6da0*/  LDTM.16dp32bit_t16_t31.x32 R4, tmem[UR4+0x20] ;  /* 0x00002004000479ee */ /* 0x000ea20008aa0000 */
[----:B------:R-:W-:Y:S01]  /*6db0*/  SHF.L.U32 R125, R102, 0x4, RZ ;  /* 0x00000004667d7819 */ /* 0x000fe200000006ff */
[----:B------:R-:W-:Y:S01]  /*6dc0*/  HADD2.F32 R56, -RZ, R55.H1_H1 ;  /* 0x30000037ff387230 */ /* 0x000fe20000004100 */
[----:B------:R-:W-:Y:S01]  /*6dd0*/  ISETP.NE.AND P6, PT, R114, RZ, PT ;  /* 0x000000ff7200720c */ /* 0x000fe20003fc5270 */
[----:B------:R-:W-:Y:S01]  /*6de0*/  HADD2.F32 R60, -RZ, R59.H1_H1 ;  /* 0x3000003bff3c7230 */ /* 0x000fe20000004100 */
[----:B------:R-:W-:Y:S01]  /*6df0*/  IADD3 R114, PT, PT, R100, UR49, RZ ;  /* 0x0000003164727c10 */ /* 0x000fe2000fffe0ff */
[----:B------:R-:W-:Y:S01]  /*6e00*/  HADD2.F32 R64, -RZ, R63.H1_H1 ;  /* 0x3000003fff407230 */ /* 0x000fe20000004100 */
[----:B------:R-:W-:Y:S01]  /*6e10*/  F2FP.F16.E4M3.UNPACK_B R65, R83.H1 ;  /* 0x00000053ff41723e */ /* 0x000fe200030006ff */
[--C-:B------:R-:W-:Y:S01]  /*6e20*/  HADD2.F32 R55, -RZ, R57.reuse.H0_H0 ;  /* 0x20000039ff377230 */ /* 0x100fe20000004100 */
[----:B------:R-:W-:Y:S01]  /*6e30*/  IADD3 R114, PT, PT, R114, R125, RZ ;  /* 0x0000007d72727210 */ /* 0x000fe20007ffe0ff */
[----:B------:R-:W-:Y:S01]  /*6e40*/  HADD2.F32 R58, -RZ, R57.H1_H1 ;  /* 0x30000039ff3a7230 */ /* 0x000fe20000004100 */
[-C--:B------:R-:W-:Y:S01]  /*6e50*/  F2FP.F16.E4M3.UNPACK_B R67, R84.reuse ;  /* 0x00000054ff43723e */ /* 0x080fe200020006ff */
[----:B------:R-:W-:Y:S01]  /*6e60*/  HADD2.F32 R57, -RZ, R59.H0_H0 ;  /* 0x2000003bff397230 */ /* 0x000fe20000004100 */
[----:B------:R-:W-:Y:S01]  /*6e70*/  F2FP.F16.E4M3.UNPACK_B R69, R84.H1 ;  /* 0x00000054ff45723e */ /* 0x000fe200030006ff */
[----:B------:R-:W-:Y:S01]  /*6e80*/  HADD2.F32 R59, -RZ, R61.H0_H0 ;  /* 0x2000003dff3b7230 */ /* 0x000fe20000004100 */
[-C--:B------:R-:W-:Y:S01]  /*6e90*/  F2FP.F16.E4M3.UNPACK_B R71, R85.reuse ;  /* 0x00000055ff47723e */ /* 0x080fe200020006ff */
[----:B------:R-:W-:Y:S01]  /*6ea0*/  HADD2.F32 R68, -RZ, R67.H1_H1 ;  /* 0x30000043ff447230 */ /* 0x000fe20000004100 */
[----:B------:R-:W-:Y:S01]  /*6eb0*/  F2FP.F16.E4M3.UNPACK_B R73, R85.H1 ;  /* 0x00000055ff49723e */ /* 0x000fe200030006ff */
[----:B------:R-:W-:Y:S01]  /*6ec0*/  HADD2.F32 R62, -RZ, R61.H1_H1 ;  /* 0x3000003dff3e7230 */ /* 0x000fe20000004100 */
[-C--:B------:R-:W-:Y:S01]  /*6ed0*/  F2FP.F16.E4M3.UNPACK_B R75, R86.reuse ;  /* 0x00000056ff4b723e */ /* 0x080fe200020006ff */
[----:B------:R-:W-:Y:S01]  /*6ee0*/  HADD2.F32 R61, -RZ, R63.H0_H0 ;  /* 0x2000003fff3d7230 */ /* 0x000fe20000004100 */
[----:B------:R-:W-:Y:S01]  /*6ef0*/  F2FP.F16.E4M3.UNPACK_B R77, R86.H1 ;  /* 0x00000056ff4d723e */ /* 0x000fe200030006ff */
[----:B------:R-:W-:Y:S01]  /*6f00*/  HADD2.F32 R72, -RZ, R71.H1_H1 ;  /* 0x30000047ff487230 */ /* 0x000fe20000004100 */
[----:B------:R-:W-:Y:S01]  /*6f10*/  F2FP.F16.E4M3.UNPACK_B R79, R87.H1 ;  /* 0x00000057ff4f723e */ /* 0x000fe200030006ff */
[C---:B--2---:R-:W-:Y:S01]  /*6f20*/  FMUL R0, R47.reuse, R4 ;  /* 0x000000042f007220 */ /* 0x044fe20000400000 */
[C---:B-1----:R-:W-:Y:S01]  /*6f30*/  FMUL R2, R47.reuse, R5 ;  /* 0x000000052f027220 */ /* 0x042fe20000400000 */
[C---:B------:R-:W-:Y:S01]  /*6f40*/  FMUL R4, R47.reuse, R8 ;  /* 0x000000082f047220 */ /* 0x040fe20000400000 */
[----:B------:R-:W-:Y:S01]  /*6f50*/  FMUL R5, R47, R9 ;  /* 0x000000092f057220 */ /* 0x000fe20000400000 */
[C---:B------:R-:W-:Y:S01]  /*6f60*/  FFMA R0, R49.reuse, R50, R0 ;  /* 0x0000003231007223 */ /* 0x040fe20000000000 */
[----:B------:R-:W-:Y:S01]  /*6f70*/  FFMA R2, R49, R51, R2 ;  /* 0x0000003331027223 */ /* 0x000fe20000000002 */
[C---:B------:R-:W-:Y:S01]  /*6f80*/  FMUL R8, R47.reuse, R12 ;  /* 0x0000000c2f087220 */ /* 0x040fe20000400000 */
[C---:B------:R-:W-:Y:S01]  /*6f90*/  FMUL R9, R47.reuse, R13 ;  /* 0x0000000d2f097220 */ /* 0x040fe20000400000 */
[C---:B------:R-:W-:Y:S01]  /*6fa0*/  FMUL R12, R47.reuse, R16 ;  /* 0x000000102f0c7220 */ /* 0x040fe20000400000 */
[C---:B------:R-:W-:Y:S01]  /*6fb0*/  FMUL R13, R47.reuse, R17 ;  /* 0x000000112f0d7220 */ /* 0x040fe20000400000 */
[C---:B------:R-:W-:Y:S01]  /*6fc0*/  FMUL R16, R47.reuse, R20 ;  /* 0x000000142f107220 */ /* 0x040fe20000400000 */
[C---:B------:R-:W-:Y:S01]  /*6fd0*/  FMUL R17, R47.reuse, R21 ;  /* 0x000000152f117220 */ /* 0x040fe20000400000 */
[C---:B------:R-:W-:Y:S01]  /*6fe0*/  FMUL R20, R47.reuse, R24 ;  /* 0x000000182f147220 */ /* 0x040fe20000400000 */
[C---:B------:R-:W-:Y:S01]  /*6ff0*/  FMUL R21, R47.reuse, R25 ;  /* 0x000000192f157220 */ /* 0x040fe20000400000 */
[----:B------:R-:W-:Y:S02]  /*7000*/  HADD2.F32 R76, -RZ, R75.H1_H1 ;  /* 0x3000004bff4c7230 */ /* 0x000fe40000004100 */
[C---:B------:R-:W-:Y:S01]  /*7010*/  FMUL R24, R47.reuse, R28 ;  /* 0x0000001c2f187220 */ /* 0x040fe20000400000 */
[C---:B------:R-:W-:Y:S01]  /*7020*/  FMUL R25, R47.reuse, R29 ;  /* 0x0000001d2f197220 */ /* 0x040fe20000400000 */
[C---:B------:R-:W-:Y:S01]  /*7030*/  FMUL R28, R47.reuse, R32 ;  /* 0x000000202f1c7220 */ /* 0x040fe20000400000 */
[C---:B------:R-:W-:Y:S01]  /*7040*/  FMUL R29, R47.reuse, R33 ;  /* 0x000000212f1d7220 */ /* 0x040fe20000400000 */
[C---:B------:R-:W-:Y:S01]  /*7050*/  FMUL R3, R47.reuse, R6 ;  /* 0x000000062f037220 */ /* 0x040fe20000400000 */
[C---:B------:R-:W-:Y:S01]  /*7060*/  FMUL R7, R47.reuse, R7 ;  /* 0x000000072f077220 */ /* 0x040fe20000400000 */
[C---:B------:R-:W-:Y:S01]  /*7070*/  FMUL R6, R47.reuse, R10 ;  /* 0x0000000a2f067220 */ /* 0x040fe20000400000 */
[----:B------:R-:W-:Y:S01]  /*7080*/  FMUL R11, R47, R11 ;  /* 0x0000000b2f0b7220 */ /* 0x000fe20000400000 */
[C---:B------:R-:W-:Y:S01]  /*7090*/  FFMA R3, R49.reuse, R52, R3 ;  /* 0x0000003431037223 */ /* 0x040fe20000000003 */
[C---:B------:R-:W-:Y:S01]  /*70a0*/  FFMA R7, R49.reuse, R54, R7 ;  /* 0x0000003631077223 */ /* 0x040fe20000000007 */
[C---:B------:R-:W-:Y:S01]  /*70b0*/  FFMA R4, R49.reuse, R53, R4 ;  /* 0x0000003531047223 */ /* 0x040fe20000000004 */
[----:B------:R-:W-:Y:S01]  /*70c0*/  F2FP.F16.E4M3.UNPACK_B R50, R87 ;  /* 0x00000057ff32723e */ /* 0x000fe200020006ff */
[C---:B------:R-:W-:Y:S01]  /*70d0*/  FFMA R5, R49.reuse, R56, R5 ;  /* 0x0000003831057223 */ /* 0x040fe20000000005 */
[----:B------:R-:W-:Y:S01]  /*70e0*/  FFMA R6, R49, R55, R6 ;  /* 0x0000003731067223 */ /* 0x000fe20000000006 */
[----:B------:R-:W-:Y:S01]  /*70f0*/  F2FP.SATFINITE.E4M3.F32.PACK_AB_MERGE_C R117, R7, R3, RZ ;  /* 0x000000030775723e */ /* 0x000fe200048070ff */
[C---:B------:R-:W-:Y:S01]  /*7100*/  FFMA R11, R49.reuse, R58, R11 ;  /* 0x0000003a310b7223 */ /* 0x040fe2000000000b */
[C---:B------:R-:W-:Y:S01]  /*7110*/  FFMA R8, R49.reuse, R57, R8 ;  /* 0x0000003931087223 */ /* 0x040fe20000000008 */
[----:B------:R-:W-:Y:S01]  /*7120*/  ISETP.NE.AND P0, PT, R110, RZ, PT ;  /* 0x000000ff6e00720c */ /* 0x000fe20003f05270 */
[----:B------:R-:W-:Y:S01]  /*7130*/  FFMA R9, R49, R60, R9 ;  /* 0x0000003c31097223 */ /* 0x000fe20000000009 */
[----:B------:R-:W-:Y:S01]  /*7140*/  F2FP.SATFINITE.E4M3.F32.PACK_AB_MERGE_C R116, R2, R0, R117 ;  /* 0x000000000274723e */ /* 0x000fe20004807075 */
[--C-:B------:R-:W-:Y:S01]  /*7150*/  HADD2.F32 R51, -RZ, R50.reuse.H0_H0 ;  /* 0x20000032ff337230 */ /* 0x100fe20000004100 */
[----:B------:R-:W-:Y:S01]  /*7160*/  F2FP.SATFINITE.E4M3.F32.PACK_AB_MERGE_C R117, R11, R6, RZ ;  /* 0x000000060b75723e */ /* 0x000fe200048070ff */
[----:B------:R-:W-:Y:S02]  /*7170*/  HADD2.F32 R50, -RZ, R50.H1_H1 ;  /* 0x30000032ff327230 */ /* 0x000fe40000004100 */
[C---:B------:R-:W-:Y:S01]  /*7180*/  FMUL R10, R47.reuse, R14 ;  /* 0x0000000e2f0a7220 */ /* 0x040fe20000400000 */
[----:B------:R-:W-:Y:S01]  /*7190*/  FMUL R15, R47, R15 ;  /* 0x0000000f2f0f7220 */ /* 0x000fe20000400000 */
[--C-:B------:R-:W-:Y:S01]  /*71a0*/  HADD2.F32 R63, -RZ, R65.reuse.H0_H0 ;  /* 0x20000041ff3f7230 */ /* 0x100fe20000004100 */
[----:B------:R-:W-:Y:S01]  /*71b0*/  F2FP.SATFINITE.E4M3.F32.PACK_AB_MERGE_C R117, R5, R4, R117 ;  /* 0x000000040575723e */ /* 0x000fe20004807075 */
[C---:B------:R-:W-:Y:S01]  /*71c0*/  FFMA R10, R49.reuse, R59, R10 ;  /* 0x0000003b310a7223 */ /* 0x040fe2000000000a */
[C---:B------:R-:W-:Y:S01]  /*71d0*/  FFMA R15, R49.reuse, R62, R15 ;  /* 0x0000003e310f7223 */ /* 0x040fe2000000000f */
[C---:B------:R-:W-:Y:S01]  /*71e0*/  FFMA R12, R49.reuse, R61, R12 ;  /* 0x0000003d310c7223 */ /* 0x040fe2000000000c */
[----:B------:R-:W-:Y:S01]  /*71f0*/  FFMA R13, R49, R64, R13 ;  /* 0x00000040310d7223 */ /* 0x000fe2000000000d */
[----:B------:R-:W-:Y:S02]  /*7200*/  HADD2.F32 R66, -RZ, R65.H1_H1 ;  /* 0x30000041ff427230 */ /* 0x000fe40000004100 */
[C---:B------:R-:W-:Y:S01]  /*7210*/  FMUL R14, R47.reuse, R18 ;  /* 0x000000122f0e7220 */ /* 0x040fe20000400000 */
[----:B------:R-:W-:Y:S02]  /*7220*/  HADD2.F32 R65, -RZ, R67.H0_H0 ;  /* 0x20000043ff417230 */ /* 0x000fe40000004100 */
[----:B------:R-:W-:Y:S01]  /*7230*/  FMUL R19, R47, R19 ;  /* 0x000000132f137220 */ /* 0x000fe20000400000 */
[--C-:B------:R-:W-:Y:S02]  /*7240*/  HADD2.F32 R67, -RZ, R69.reuse.H0_H0 ;  /* 0x20000045ff437230 */ /* 0x100fe40000004100 */
[----:B------:R-:W-:Y:S01]  /*7250*/  FFMA R14, R49, R63, R14 ;  /* 0x0000003f310e7223 */ /* 0x000fe2000000000e */
[----:B------:R-:W-:Y:S02]  /*7260*/  HADD2.F32 R70, -RZ, R69.H1_H1 ;  /* 0x30000045ff467230 */ /* 0x000fe40000004100 */
[----:B------:R-:W-:Y:S01]  /*7270*/  FMUL R18, R47, R22 ;  /* 0x000000162f127220 */ /* 0x000fe20000400000 */
[----:B------:R-:W-:Y:S02]  /*7280*/  HADD2.F32 R69, -RZ, R71.H0_H0 ;  /* 0x20000047ff457230 */ /* 0x000fe40000004100 */
[----:B------:R-:W-:Y:S01]  /*7290*/  FFMA R19, R49, R66, R19 ;  /* 0x0000004231137223 */ /* 0x000fe20000000013 */
[----:B------:R-:W-:Y:S01]  /*72a0*/  FMUL R23, R47, R23 ;  /* 0x000000172f177220 */ /* 0x000fe20000400000 */
[C---:B------:R-:W-:Y:S01]  /*72b0*/  FFMA R16, R49.reuse, R65, R16 ;  /* 0x0000004131107223 */ /* 0x040fe20000000010 */
[C---:B------:R-:W-:Y:S01]  /*72c0*/  FFMA R17, R49.reuse, R68, R17 ;  /* 0x0000004431117223 */ /* 0x040fe20000000011 */
        /* <DEDUP_REMOVED lines=23> */
[----:B------:R-:W-:Y:S01]  /*7440*/  F2FP.SATFINITE.E4M3.F32.PACK_AB_MERGE_C R118, R15, R10, RZ ;  /* 0x0000000a0f76723e */ /* 0x000fe200048070ff */
[----:B------:R-:W-:Y:S01]  /*7450*/  FFMA R28, R49, R51, R28 ;  /* 0x00000033311c7223 */ /* 0x000fe2000000001c */
[----:B------:R-:W-:Y:S01]  /*7460*/  F2FP.SATFINITE.E4M3.F32.PACK_AB_MERGE_C R119, R19, R14, RZ ;  /* 0x0000000e1377723e */ /* 0x000fe200048070ff */
[C---:B------:R-:W-:Y:S01]  /*7470*/  FFMA R29, R49.reuse, R50, R29 ;  /* 0x00000032311d7223 */ /* 0x040fe2000000001d */
[C---:B------:R-:W-:Y:S01]  /*7480*/  FFMA R30, R49.reuse, R77, R30 ;  /* 0x0000004d311e7223 */ /* 0x040fe2000000001e */
[----:B------:R-:W-:Y:S01]  /*7490*/  FFMA R35, R49, R52, R35 ;  /* 0x0000003431237223 */ /* 0x000fe20000000023 */
[----:B------:R-:W-:Y:S02]  /*74a0*/  F2FP.SATFINITE.E4M3.F32.PACK_AB_MERGE_C R118, R9, R8, R118 ;  /* 0x000000080976723e */ /* 0x000fe40004807076 */
[----:B------:R-:W-:Y:S02]  /*74b0*/  F2FP.SATFINITE.E4M3.F32.PACK_AB_MERGE_C R119, R13, R12, R119 ;  /* 0x0000000c0d77723e */ /* 0x000fe40004807077 */
[----:B------:R-:W-:Y:S02]  /*74c0*/  F2FP.SATFINITE.E4M3.F32.PACK_AB_MERGE_C R120, R23, R18, RZ ;  /* 0x000000121778723e */ /* 0x000fe400048070ff */
[----:B------:R-:W-:Y:S01]  /*74d0*/  F2FP.SATFINITE.E4M3.F32.PACK_AB_MERGE_C R121, R27, R22, RZ ;  /* 0x000000161b79723e */ /* 0x000fe200048070ff */
[----:B------:R1:W-:Y:S01]  /*74e0*/  STS.128 [R100+UR49+0x2400], R116 ;  /* 0x0024007464007988 */ /* 0x0003e20008000c31 */
[----:B------:R-:W-:Y:S02]  /*74f0*/  F2FP.SATFINITE.E4M3.F32.PACK_AB_MERGE_C R122, R31, R26, RZ ;  /* 0x0000001a1f7a723e */ /* 0x000fe400048070ff */
[----:B------:R-:W-:Y:S02]  /*7500*/  F2FP.SATFINITE.E4M3.F32.PACK_AB_MERGE_C R123, R35, R30, RZ ;  /* 0x0000001e237b723e */ /* 0x000fe400048070ff */
[----:B------:R-:W-:Y:S02]  /*7510*/  F2FP.SATFINITE.E4M3.F32.PACK_AB_MERGE_C R120, R17, R16, R120 ;  /* 0x000000101178723e */ /* 0x000fe40004807078 */
[----:B------:R-:W-:Y:S02]  /*7520*/  F2FP.SATFINITE.E4M3.F32.PACK_AB_MERGE_C R121, R21, R20, R121 ;  /* 0x000000141579723e */ /* 0x000fe40004807079 */
[----:B------:R-:W-:Y:S02]  /*7530*/  F2FP.SATFINITE.E4M3.F32.PACK_AB_MERGE_C R122, R25, R24, R122 ;  /* 0x00000018197a723e */ /* 0x000fe4000480707a */
[----:B------:R-:W-:Y:S02]  /*7540*/  F2FP.SATFINITE.E4M3.F32.PACK_AB_MERGE_C R123, R29, R28, R123 ;  /* 0x0000001c1d7b723e */ /* 0x000fe4000480707b */
[----:B------:R-:W-:Y:S02]  /*7550*/  LEA R32, R105, UR49, 0x3 ;  /* 0x0000003169207c11 */ /* 0x000fe4000f8e18ff */
[----:B------:R-:W-:Y:S01]  /*7560*/  @P6 SHF.L.U32 R33, R104, 0x1f, RZ ;  /* 0x0000001f68216819 */ /* 0x000fe200000006ff */
[----:B------:R1:W-:Y:S01]  /*7570*/  STS.128 [R114+0x2410], R120 ;  /* 0x0024107872007388 */ /* 0x0003e20000000c00 */
[----:B------:R-:W-:Y:S01]  /*7580*/  @!PT LDS RZ, [RZ] ;  /* 0x00000000fffff984 */ /* 0x000fe20000000800 */
[----:B------:R-:W-:Y:S01]  /*7590*/  @!PT LDS RZ, [RZ] ;  /* 0x00000000fffff984 */ /* 0x000fe20000000800 */
[----:B------:R-:W-:Y:S01]  /*75a0*/  @!PT LDS RZ, [RZ] ;  /* 0x00000000fffff984 */ /* 0x000fe20000000800 */
[----:B------:R-:W-:Y:S01]  /*75b0*/  @!PT LDS RZ, [RZ] ;  /* 0x00000000fffff984 */ /* 0x000fe20000000800 */
[----:B------:R2:W-:Y:S07]  /*75c0*/  MEMBAR.ALL.CTA ;  /* 0x0000000000007992 */ /* 0x0005ee0000008000 */
[----:B--2---:R-:W2:Y:S02]  /*75d0*/  FENCE.VIEW.ASYNC.S ;  /* 0x00000000000073c6 */ /* 0x004ea40000000000 */
[----:B--2---:R-:W-:Y:S06]  /*75e0*/  BAR.SYNC.DEFER_BLOCKING 0x1, 0x80 ;  /* 0x0042000000007b1d */ /* 0x004fec0000010000 */
[----:B------:R-:W-:Y:S05]  /*75f0*/  @P0 BRA `(.L_x_126) ;  /* 0x0000000000280947 */ /* 0x000fea0003800000 */
[----:B------:R-:W-:Y:S02]  /*7600*/  UIADD3 UR4, UPT, UPT, UR49, 0x2400, URZ ;  /* 0x0000240031047890 */ /* 0x000fe4000fffe0ff */
[----:B------:R-:W-:Y:S01]  /*7610*/  UIADD3 UR6, UP0, UPT, UR52, 0x680, URZ ;  /* 0x0000068034067890 */ /* 0x000fe2000ff1e0ff */
[----:B------:R-:W-:Y:S03]  /*7620*/  UMOV UR43, UR36 ;  /* 0x00000024002b7c82 */ /* 0x000fe60008000000 */
[----:B------:R-:W-:Y:S01]  /*7630*/  MOV R109, UR4 ;  /* 0x00000004006d7c02 */ /* 0x000fe20008000f00 */
[----:B------:R-:W-:Y:S03]  /*7640*/  UIADD3.X UR7, UPT, UPT, URZ, UR53, URZ, UP0, !UPT ;  /* 0x00000035ff077290 */ /* 0x000fe600087fe4ff */
[----:B------:R-:W-:Y:S11]  /*7650*/  R2UR UR40, R109 ;  /* 0x000000006d2872ca */ /* 0x000ff600000e0000 */
[----:B------:R-:W-:Y:S02]  /*7660*/  @!UPT UIADD3 URZ, UPT, UPT, URZ, URZ, URZ ;  /* 0x000000fffffff290 */ /* 0x000fe4000fffe0ff */
[----:B------:R2:W-:Y:S01]  /*7670*/  UTMASTG.3D [UR40], [UR6] ;  /* 0x00000028060073b5 */ /* 0x0005e20008010000 */
[----:B------:R0:W-:Y:S01]  /*7680*/  UTMACMDFLUSH ;  /* 0x00000000000079b7 */ /* 0x0001e20000000000 */
[----:B--2---:R-:W-:Y:S04]  /*7690*/  DEPBAR.LE SB0, 0x1 ;  /* 0x000080400000791a */ /* 0x004fe80000000000 */
.L_x_126:
[----:B------:R-:W-:Y:S05]  /*76a0*/  BSYNC.RECONVERGENT B0 ;  /* 0x0000000000007941 */ /* 0x000fea0003800200 */
.L_x_125:
[----:B------:R-:W-:Y:S06]  /*76b0*/  BAR.SYNC.DEFER_BLOCKING 0x1, 0x80 ;  /* 0x0042000000007b1d */ /* 0x000fec0000010000 */
[----:B------:R-:W2:Y:S01]  /*76c0*/  @P6 SYNCS.PHASECHK.TRANS64.TRYWAIT P0, [R32+URZ+0x220], R33 ;  /* 0x00022021200065a7 */ /* 0x000ea200080011ff */
[----:B------:R-:W-:Y:S01]  /*76d0*/  BSSY B1, `(.L_x_127) ;  /* 0x0000020000017945 */ /* 0x000fe20003800000 */
[----:B--2---:R-:W-:Y:S03]  /*76e0*/  @P6 SEL R115, RZ, 0x1, !P0 ;  /* 0x00000001ff736807 */ /* 0x004fe60004000000 */
[----:B------:R-:W-:Y:S05]  /*76f0*/  @!P6 BRA `(.L_x_128) ;  /* 0x000000000074e947 */ /* 0x000fea0003800000 */
[----:B------:R-:W-:Y:S01]  /*7700*/  ISETP.NE.AND P1, PT, R124, RZ, PT ;  /* 0x000000ff7c00720c */ /* 0x000fe20003f25270 */
[----:B------:R-:W-:Y:S01]  /*7710*/  BSSY B0, `(.L_x_129) ;  /* 0x0000009000007945 */ /* 0x000fe20003800000 */
[----:B------:R-:W-:Y:S11]  /*7720*/  ISETP.NE.AND P0, PT, R115, RZ, PT ;  /* 0x000000ff7300720c */ /* 0x000ff60003f05270 */
[----:B------:R-:W-:Y:S05]  /*7730*/  @P1 IMAD R0, R105, 0x1000, R100 ;  /* 0x0000100069001824 */ /* 0x000fea00078e0264 */
[----:B------:R-:W-:Y:S05]  /*7740*/  @P1 IADD3 R2, PT, PT, R0, UR49, RZ ;  /* 0x0000003100021c10 */ /* 0x000fea000fffe0ff */
[----:B------:R-:W-:Y:S01]  /*7750*/  @P1 IMAD.IADD R2, R2, 0x1, R125 ;  /* 0x0000000102021824 */ /* 0x000fe200078e027d */
[----:B------:R-:W-:Y:S06]  /*7760*/  @P0 BRA `(.L_x_130) ;  /* 0x00000000000c0947 */ /* 0x000fec0003800000 */
[----:B------:R-:W-:Y:S04]  /*7770*/  SHF.L.U32 R3, R104, 0x1f, RZ ;  /* 0x0000001f68037819 */ /* 0x000fe800000006ff */
[----:B------:R-:W2:Y:S02]  /*7780*/  SYNCS.PHASECHK.TRANS64.TRYWAIT P0, [R32+URZ+0x220], R3 ;  /* 0x00022003200075a7 */ /* 0x000ea400080011ff */
[----:B--2---:R-:W-:Y:S05]  /*7790*/  @!P0 BRA `(.L_x_131) ;  /* 0x00000020007c8947 */ /* 0x004fea0003800000 */
.L_x_130:
[----:B------:R-:W-:Y:S05]  /*77a0*/  BSYNC B0 ;  /* 0x0000000000007941 */ /* 0x000fea0003800000 */
.L_x_129:
[----:B------:R-:W-:Y:S01]  /*77b0*/  ISETP.NE.AND P0, PT, R124, RZ, PT ;  /* 0x000000ff7c00720c */ /* 0x000fe20003f05270 */
[----:B--2---:R-:W-:Y:S02]  /*77c0*/  VIADD R32, R32, 0x230 ;  /* 0x0000023020207836 */ /* 0x004fe40000000000 */
[----:B------:R-:W-:Y:S02]  /*77d0*/  IMAD.U32 R3, RZ, RZ, UR37 ;  /* 0x00000025ff037e24 */ /* 0x000fe4000f8e00ff */
[----:B------:R-:W-:Y:S03]  /*77e0*/  VIADD R105, R105, 0x1 ;  /* 0x0000000169697836 */ /* 0x000fe60000000000 */
[----:B------:R-:W-:Y:S05]  /*77f0*/  PRMT R3, R3, 0x654, R32 ;  /* 0x0000065403037816 */ /* 0x000fea0000000020 */
[----:B------:R2:W3:Y:S04]  /*7800*/  @P0 LDS.128 R80, [R0+UR49+0x400] ;  /* 0x0004003100500984 */ /* 0x0004e80008000c00 */
[----:B------:R2:W4:Y:S01]  /*7810*/  @P0 LDS.128 R84, [R2+0x410] ;  /* 0x0004100002540984 */ /* 0x0005220000000c00 */
[C---:B------:R-:W-:Y:S01]  /*7820*/  ISETP.NE.AND P0, PT, R105.reuse, 0x2, PT ;  /* 0x000000026900780c */ /* 0x040fe20003f05270 */
[----:B------:R-:W-:Y:S01]  /*7830*/  @!PT LDS RZ, [RZ] ;  /* 0x00000000fffff984 */ /* 0x000fe20000000800 */
[----:B------:R-:W-:Y:S01]  /*7840*/  @!PT LDS RZ, [RZ] ;  /* 0x00000000fffff984 */ /* 0x000fe20000000800 */
[----:B------:R-:W-:Y:S01]  /*7850*/  @!PT LDS RZ, [RZ] ;  /* 0x00000000fffff984 */ /* 0x000fe20000000800 */
[----:B------:R-:W-:Y:S01]  /*7860*/  @!PT LDS RZ, [RZ] ;  /* 0x00000000fffff984 */ /* 0x000fe20000000800 */
[----:B------:R5:W-:Y:S06]  /*7870*/  MEMBAR.ALL.CTA ;  /* 0x0000000000007992 */ /* 0x000bec0000008000 */
[----:B-----5:R-:W5:Y:S01]  /*7880*/  FENCE.VIEW.ASYNC.S ;  /* 0x00000000000073c6 */ /* 0x020f620000000000 */
[----:B------:R-:W-:Y:S01]  /*7890*/  SEL R105, R105, RZ, P0 ;  /* 0x000000ff69697207 */ /* 0x000fe20000000000 */
[----:B-----5:R5:W-:Y:S02]  /*78a0*/  SYNCS.ARRIVE.TRANS64.RED.A1T0 RZ, [R3+URZ], RZ ;  /* 0x000000ff03ff79a7 */ /* 0x020be400081004ff */
[----:B-----5:R-:W-:Y:S04]  /*78b0*/  SEL R3, RZ, 0x1, P0 ;  /* 0x00000001ff037807 */ /* 0x020fe80000000000 */
[----:B--23--:R-:W-:Y:S02]  /*78c0*/  LOP3.LUT R104, R104, R3, RZ, 0x3c, !PT ;  /* 0x0000000368687212 */ /* 0x00cfe400078e3cff */
.L_x_128:
[----:B------:R-:W-:Y:S05]  /*78d0*/  BSYNC B1 ;  /* 0x0000000000017941 */ /* 0x000fea0003800000 */
.L_x_127:
[----:B------:R-:W-:Y:S05]  /*78e0*/  VIADD R0, R48, 0x40 ;  /* 0x0000004030007836 */ /* 0x000fea0000000000 */
[----:B------:R-:W-:Y:S04]  /*78f0*/  SHF.R.U32.HI R0, RZ, 0x15, R0 ;  /* 0x00000015ff007819 */ /* 0x000fe80000011600 */
[----:B------:R-:W-:Y:S11]  /*7900*/  LOP3.LUT P0, RZ, R0, 0x3, R101, 0x48, !PT ;  /* 0x0000000300ff7812 */ /* 0x000ff60007804865 */
[----:B------:R-:W-:Y:S02]  /*7910*/  @!UPT UIADD3 URZ, UPT, UPT, URZ, URZ, URZ ;  /* 0x000000fffffff290 */ /* 0x000fe4000fffe0ff */
[----:B------:R-:W-:Y:S05]  /*7920*/  @!P0 BRA `(.L_x_132) ;  /* 0x0000000000408947 */ /* 0x000fea0003800000 */
[----:B------:R-:W2:Y:S01]  /*7930*/  LDCU.64 UR8, c[0x4][0x70] ;  /* 0x01000e00ff0877ac */ /* 0x000ea20008000a00 */
[----:B------:R-:W-:Y:S01]  /*7940*/  MOV R3, 0x0 ;  /* 0x0000000000037802 */ /* 0x000fe20000000f00 */
[----:B------:R-:W-:Y:S02]  /*7950*/  HFMA2 R12, -RZ, RZ, 0, 5.9604644775390625e-08 ;  /* 0x00000001ff0c7431 */ /* 0x000fe400000001ff */
[----:B------:R-:W-:Y:S02]  /*7960*/  IMAD.MOV.U32 R8, RZ, RZ, 0x192 ;  /* 0x00000192ff087424 */ /* 0x000fe400078e00ff */
[----:B------:R-:W-:Y:S01]  /*7970*/  IMAD.MOV.U32 R13, RZ, RZ, RZ ;  /* 0x000000ffff0d7224 */ /* 0x000fe200078e00ff */
[----:B------:R-:W3:Y:S01]  /*7980*/  LDCU.64 UR6, c[0x4][0x78] ;  /* 0x01000f00ff0677ac */ /* 0x000ee20008000a00 */
[----:B------:R-:W1:Y:S01]  /*7990*/  LDC.64 R2, c[0x4][R3] ;  /* 0x0100000003027b82 */ /* 0x000e620000000a00 */
[----:B------:R-:W5:Y:S01]  /*79a0*/  LDCU.64 UR4, c[0x4][0x10] ;  /* 0x01000200ff0477ac */ /* 0x000f620008000a00 */
[----:B--2---:R-:W-:Y:S01]  /*79b0*/  MOV R5, UR9 ;  /* 0x0000000900057c02 */ /* 0x004fe20008000f00 */
[----:B------:R-:W-:Y:S01]  /*79c0*/  IMAD.U32 R4, RZ, RZ, UR8 ;  /* 0x00000008ff047e24 */ /* 0x000fe2000f8e00ff */
[----:B---3--:R-:W-:Y:S01]  /*79d0*/  MOV R7, UR7 ;  /* 0x0000000700077c02 */ /* 0x008fe20008000f00 */
[----:B------:R-:W-:Y:S01]  /*79e0*/  IMAD.U32 R6, RZ, RZ, UR6 ;  /* 0x00000006ff067e24 */ /* 0x000fe2000f8e00ff */
[----:B-----5:R-:W-:Y:S01]  /*79f0*/  MOV R11, UR5 ;  /* 0x00000005000b7c02 */ /* 0x020fe20008000f00 */
[----:B------:R-:W-:Y:S02]  /*7a00*/  IMAD.U32 R10, RZ, RZ, UR4 ;  /* 0x00000004ff0a7e24 */ /* 0x000fe4000f8e00ff */
[----:B------:R-:W-:Y:S07]  /*7a10*/  LEPC R20, `(.L_x_132) ;  /* 0x000000001014794e */ /* 0x000fee0000000000 */
[----:B-1--4-:R-:W-:Y:S05]  /*7a20*/  CALL.ABS.NOINC R2 ;  /* 0x0000000002007343 */ /* 0x012fea0003c00000 */
.L_x_132:
[----:B------:R-:W-:Y:S01]  /*7a30*/  ISETP.NE.AND P0, PT, R110, RZ, PT ;  /* 0x000000ff6e00720c */ /* 0x000fe20003f05270 */
[----:B------:R-:W-:Y:S05]  /*7a40*/  WARPSYNC.ALL ;  /* 0x0000000000007948 */ /* 0x000fea0003800000 */
[----:B------:R-:W-:Y:S01]  /*7a50*/  R2UR UR4, R48 ;  /* 0x00000000300472ca */ /* 0x000fe200000e0000 */
[----:B------:R-:W-:Y:S01]  /*7a60*/  BSSY.RECONVERGENT B0, `(.L_x_133) ;  /* 0x000009c000007945 */ /* 0x000fe20003800200 */
[-C--:B------:R-:W-:Y:S02]  /*7a70*/  F2FP.F16.E4M3.UNPACK_B R51, R80.reuse ;  /* 0x00000050ff33723e */ /* 0x080fe400020006ff */
[----:B------:R-:W-:Y:S02]  /*7a80*/  F2FP.F16.E4M3.UNPACK_B R80, R80.H1 ;  /* 0x00000050ff50723e */ /* 0x000fe400030006ff */
[-C--:B------:R-:W-:Y:S01]  /*7a90*/  F2FP.F16.E4M3.UNPACK_B R55, R81.reuse ;  /* 0x00000051ff37723e */ /* 0x080fe200020006ff */
[--C-:B------:R-:W-:Y:S01]  /*7aa0*/  HADD2.F32 R50, -RZ, R51.reuse.H0_H0 ;  /* 0x20000033ff327230 */ /* 0x100fe20000004100 */
[----:B------:R-:W-:Y:S01]  /*7ab0*/  F2FP.F16.E4M3.UNPACK_B R81, R81.H1 ;  /* 0x00000051ff51723e */ /* 0x000fe200030006ff */
[----:B------:R-:W-:Y:S01]  /*7ac0*/  HADD2.F32 R52, -RZ, R51.H1_H1 ;  /* 0x30000033ff347230 */ /* 0x000fe20000004100 */
[-C--:B------:R-:W-:Y:S01]  /*7ad0*/  F2FP.F16.E4M3.UNPACK_B R59, R82.reuse ;  /* 0x00000052ff3b723e */ /* 0x080fe200020006ff */
[--C-:B------:R-:W-:Y:S01]  /*7ae0*/  HADD2.F32 R51, -RZ, R80.reuse.H0_H0 ;  /* 0x20000050ff337230 */ /* 0x100fe20000004100 */
[----:B------:R-:W-:Y:S01]  /*7af0*/  F2FP.F16.E4M3.UNPACK_B R82, R82.H1 ;  /* 0x00000052ff52723e */ /* 0x000fe200030006ff */
[----:B------:R-:W-:Y:S01]  /*7b00*/  LDTM.16dp32bit_t0_t15.x32 R4, tmem[UR4+0x40] ;  /* 0x00004004000479ee */ /* 0x000fe20008a80000 */
[----:B------:R-:W2:Y:S01]  /*7b10*/  LDTM.16dp32bit_t16_t31.x32 R4, tmem[UR4+0x60] ;  /* 0x00006004000479ee */ /* 0x000ea20008aa0000 */
[----:B------:R-:W-:Y:S01]  /*7b20*/  NOP ;  /* 0x0000000000007918 */ /* 0x000fe20000000000 */
[--C-:B------:R-:W-:Y:S01]  /*7b30*/  HADD2.F32 R53, -RZ, R55.reuse.H0_H0 ;  /* 0x20000037ff357230 */ /* 0x100fe20000004100 */
[----:B------:R-:W-:Y:S01]  /*7b40*/  R2UR UR5, R113 ;  /* 0x00000000710572ca */ /* 0x000fe200000e0000 */
[----:B------:R-:W-:Y:S01]  /*7b50*/  HADD2.F32 R56, -RZ, R55.H1_H1 ;  /* 0x30000037ff387230 */ /* 0x000fe20000004100 */
[----:B------:R-:W-:Y:S01]  /*7b60*/  F2FP.F16.E4M3.UNPACK_B R63, R83 ;  /* 0x00000053ff3f723e */ /* 0x000fe200020006ff */
[--C-:B------:R-:W-:Y:S01]  /*7b70*/  HADD2.F32 R57, -RZ, R59.reuse.H0_H0 ;  /* 0x2000003bff397230 */ /* 0x100fe20000004100 */
[----:B----4-:R-:W-:Y:S01]  /*7b80*/  F2FP.F16.E4M3.UNPACK_B R67, R84 ;  /* 0x00000054ff43723e */ /* 0x010fe200020006ff */
[----:B------:R-:W-:Y:S01]  /*7b90*/  HADD2.F32 R60, -RZ, R59.H1_H1 ;  /* 0x3000003bff3c7230 */ /* 0x000fe20000004100 */
[----:B------:R-:W-:Y:S01]  /*7ba0*/  F2FP.F16.E4M3.UNPACK_B R71, R85 ;  /* 0x00000055ff47723e */ /* 0x000fe200020006ff */
[--C-:B------:R-:W-:Y:S01]  /*7bb0*/  HADD2.F32 R61, -RZ, R63.reuse.H0_H0 ;  /* 0x2000003fff3d7230 */ /* 0x100fe20000004100 */
[----:B------:R-:W-:Y:S01]  /*7bc0*/  F2FP.F16.E4M3.UNPACK_B R75, R86 ;  /* 0x00000056ff4b723e */ /* 0x000fe200020006ff */
[----:B------:R-:W-:Y:S01]  /*7bd0*/  HADD2.F32 R64, -RZ, R63.H1_H1 ;  /* 0x3000003fff407230 */ /* 0x000fe20000004100 */
[----:B------:R-:W-:Y:S01]  /*7be0*/  F2FP.F16.E4M3.UNPACK_B R77, R87 ;  /* 0x00000057ff4d723e */ /* 0x000fe200020006ff */
[--C-:B------:R-:W-:Y:S01]  /*7bf0*/  HADD2.F32 R65, -RZ, R67.reuse.H0_H0 ;  /* 0x20000043ff417230 */ /* 0x100fe20000004100 */
[----:B------:R-:W-:Y:S01]  /*7c00*/  F2FP.F16.E4M3.UNPACK_B R83, R83.H1 ;  /* 0x00000053ff53723e */ /* 0x000fe200030006ff */
[----:B------:R-:W-:Y:S01]  /*7c10*/  UIADD3 UR5, UPT, UPT, UR5, 0x290, URZ ;  /* 0x0000029005057890 */ /* 0x000fe2000fffe0ff */
[----:B------:R-:W-:Y:S01]  /*7c20*/  HADD2.F32 R67, -RZ, R67.H1_H1 ;  /* 0x30000043ff437230 */ /* 0x000fe20000004100 */
[----:B------:R-:W-:Y:S01]  /*7c30*/  F2FP.F16.E4M3.UNPACK_B R84, R84.H1 ;  /* 0x00000054ff54723e */ /* 0x000fe200030006ff */
[--C-:B------:R-:W-:Y:S01]  /*7c40*/  HADD2.F32 R69, -RZ, R71.reuse.H0_H0 ;  /* 0x20000047ff457230 */ /* 0x100fe20000004100 */
[----:B------:R-:W-:Y:S01]  /*7c50*/  UPRMT UR5, UR37, 0x654, UR5 ;  /* 0x0000065425057896 */ /* 0x000fe20008000005 */
[----:B------:R-:W-:Y:S01]  /*7c60*/  HADD2.F32 R72, -RZ, R71.H1_H1 ;  /* 0x30000047ff487230 */ /* 0x000fe20000004100 */
[----:B------:R-:W-:Y:S01]  /*7c70*/  F2FP.F16.E4M3.UNPACK_B R85, R85.H1 ;  /* 0x00000055ff55723e */ /* 0x000fe200030006ff */
[--C-:B------:R-:W-:Y:S02]  /*7c80*/  HADD2.F32 R73, -RZ, R75.reuse.H0_H0 ;  /* 0x2000004bff497230 */ /* 0x100fe40000004100 */
[C---:B--2---:R-:W-:Y:S01]  /*7c90*/  FMUL R4, R47.reuse, R4 ;  /* 0x000000042f047220 */ /* 0x044fe20000400000 */
[C---:B------:R-:W-:Y:S01]  /*7ca0*/  FMUL R5, R47.reuse, R5 ;  /* 0x000000052f057220 */ /* 0x040fe20000400000 */
[C---:B------:R-:W-:Y:S01]  /*7cb0*/  FMUL R8, R47.reuse, R8 ;  /* 0x000000082f087220 */ /* 0x040fe20000400000 */
[----:B------:R-:W-:Y:S01]  /*7cc0*/  FMUL R9, R47, R9 ;  /* 0x000000092f097220 */ /* 0x000fe20000400000 */
[C---:B------:R-:W-:Y:S01]  /*7cd0*/  FFMA R4, R49.reuse, R50, R4 ;  /* 0x0000003231047223 */ /* 0x040fe20000000004 */
[----:B------:R-:W-:Y:S01]  /*7ce0*/  SYNCS.ARRIVE.TRANS64.RED.A1T0 RZ, [UR5], RZ ;  /* 0x000000ffffff79a7 */ /* 0x000fe20008100405 */
        /* <DEDUP_REMOVED lines=18> */
[--C-:B------:R-:W-:Y:S02]  /*7e10*/  HADD2.F32 R55, -RZ, R81.reuse.H0_H0 ;  /* 0x20000051ff377230 */ /* 0x100fe40000004100 */
[----:B------:R-:W-:Y:S01]  /*7e20*/  FMUL R10, R47, R10 ;  /* 0x0000000a2f0a7220 */ /* 0x000fe20000400000 */
[C---:B------:R-:W-:Y:S01]  /*7e30*/  FFMA R6, R49.reuse, R51, R6 ;  /* 0x0000003331067223 */ /* 0x040fe20000000006 */
[----:B------:R-:W-:Y:S02]  /*7e40*/  HADD2.F32 R58, -RZ, R81.H1_H1 ;  /* 0x30000051ff3a7230 */ /* 0x000fe40000004100 */
[C---:B------:R-:W-:Y:S01]  /*7e50*/  FFMA R7, R49.reuse, R54, R7 ;  /* 0x0000003631077223 */ /* 0x040fe20000000007 */
[C---:B------:R-:W-:Y:S01]  /*7e60*/  FFMA R8, R49.reuse, R53, R8 ;  /* 0x0000003531087223 */ /* 0x040fe20000000008 */
[C---:B------:R-:W-:Y:S01]  /*7e70*/  FFMA R9, R49.reuse, R56, R9 ;  /* 0x0000003831097223 */ /* 0x040fe20000000009 */
[----:B------:R-:W-:Y:S01]  /*7e80*/  FFMA R10, R49, R55, R10 ;  /* 0x00000037310a7223 */ /* 0x000fe2000000000a */
[----:B------:R-:W-:Y:S01]  /*7e90*/  HADD2.F32 R51, -RZ, R77.H0_H0 ;  /* 0x2000004dff337230 */ /* 0x000fe20000004100 */
[----:B-1----:R-:W-:Y:S01]  /*7ea0*/  F2FP.SATFINITE.E4M3.F32.PACK_AB_MERGE_C R116, R7, R6, RZ ;  /* 0x000000060774723e */ /* 0x002fe200048070ff */
[C---:B------:R-:W-:Y:S01]  /*7eb0*/  FMUL R11, R47.reuse, R11 ;  /* 0x0000000b2f0b7220 */ /* 0x040fe20000400000 */
[--C-:B------:R-:W-:Y:S02]  /*7ec0*/  HADD2.F32 R59, -RZ, R82.reuse.H0_H0 ;  /* 0x20000052ff3b7230 */ /* 0x100fe40000004100 */
[----:B------:R-:W-:Y:S01]  /*7ed0*/  FMUL R14, R47, R14 ;  /* 0x0000000e2f0e7220 */ /* 0x000fe20000400000 */
[----:B------:R-:W-:Y:S01]  /*7ee0*/  HADD2.F32 R62, -RZ, R82.H1_H1 ;  /* 0x30000052ff3e7230 */ /* 0x000fe20000004100 */
[----:B------:R-:W-:Y:S01]  /*7ef0*/  F2FP.SATFINITE.E4M3.F32.PACK_AB_MERGE_C R116, R5, R4, R116 ;  /* 0x000000040574723e */ /* 0x000fe20004807074 */
[C---:B------:R-:W-:Y:S01]  /*7f00*/  FFMA R11, R49.reuse, R58, R11 ;  /* 0x0000003a310b7223 */ /* 0x040fe2000000000b */
[C---:B------:R-:W-:Y:S01]  /*7f10*/  FFMA R12, R49.reuse, R57, R12 ;  /* 0x00000039310c7223 */ /* 0x040fe2000000000c */
[C---:B------:R-:W-:Y:S01]  /*7f20*/  FFMA R13, R49.reuse, R60, R13 ;  /* 0x0000003c310d7223 */ /* 0x040fe2000000000d */
[----:B------:R-:W-:Y:S01]  /*7f30*/  F2FP.F16.E4M3.UNPACK_B R86, R86.H1 ;  /* 0x00000056ff56723e */ /* 0x000fe200030006ff */
[----:B------:R-:W-:Y:S01]  /*7f40*/  FFMA R14, R49, R59, R14 ;  /* 0x0000003b310e7223 */ /* 0x000fe2000000000e */
[----:B------:R-:W-:Y:S01]  /*7f50*/  F2FP.SATFINITE.E4M3.F32.PACK_AB_MERGE_C R117, R11, R10, RZ ;  /* 0x0000000a0b75723e */ /* 0x000fe200048070ff */
[C---:B------:R-:W-:Y:S01]  /*7f60*/  FMUL R15, R47.reuse, R15 ;  /* 0x0000000f2f0f7220 */ /* 0x040fe20000400000 */
[--C-:B------:R-:W-:Y:S02]  /*7f70*/  HADD2.F32 R63, -RZ, R83.reuse.H0_H0 ;  /* 0x20000053ff3f7230 */ /* 0x100fe40000004100 */
[----:B------:R-:W-:Y:S01]  /*7f80*/  FMUL R18, R47, R18 ;  /* 0x000000122f127220 */ /* 0x000fe20000400000 */
[----:B------:R-:W-:Y:S01]  /*7f90*/  HADD2.F32 R66, -RZ, R83.H1_H1 ;  /* 0x30000053ff427230 */ /* 0x000fe20000004100 */
[----:B------:R-:W-:Y:S01]  /*7fa0*/  F2FP.SATFINITE.E4M3.F32.PACK_AB_MERGE_C R117, R9, R8, R117 ;  /* 0x000000080975723e */ /* 0x000fe20004807075 */
[C---:B------:R-:W-:Y:S01]  /*7fb0*/  FFMA R15, R49.reuse, R62, R15 ;  /* 0x0000003e310f7223 */ /* 0x040fe2000000000f */
[C---:B------:R-:W-:Y:S01]  /*7fc0*/  FFMA R16, R49.reuse, R61, R16 ;  /* 0x0000003d31107223 */ /* 0x040fe20000000010 */
[----:B------:R-:W-:Y:S01]  /*7fd0*/  FFMA R17, R49, R64, R17 ;  /* 0x0000004031117223 */ /* 0x000fe20000000011 */
[----:B------:R-:W-:Y:S01]  /*7fe0*/  FMUL R19, R47, R19 ;  /* 0x000000132f137220 */ /* 0x000fe20000400000 */
        /* <DEDUP_REMOVED lines=15> */
[----:B------:R-:W-:Y:S01]  /*80e0*/  F2FP.F16.E4M3.UNPACK_B R87, R87.H1 ;  /* 0x00000057ff57723e */ /* 0x000fe200030006ff */
        /* <DEDUP_REMOVED lines=32> */
[----:B------:R-:W-:Y:S03]  /*82f0*/  IADD3 R79, PT, PT, R44, 0x1, RZ ;  /* 0x000000012c4f7810 */ /* 0x000fe60007ffe0ff */
        /* <DEDUP_REMOVED lines=9> */
[----:B------:R-:W-:Y:S02]  /*8390*/  UIADD3 UR8, UP0, UPT, UR52, 0x680, URZ ;  /* 0x0000068034087890 */ /* 0x000fe4000ff1e0ff */
[----:B------:R-:W-:Y:S02]  /*83a0*/  UIADD3 UR5, UPT, UPT, UR41, 0x40, URZ ;  /* 0x0000004029057890 */ /* 0x000fe4000fffe0ff */
[----:B------:R-:W-:Y:S02]  /*83b0*/  UIADD3 UR4, UPT, UPT, UR49, 0x3400, URZ ;  /* 0x0000340031047890 */ /* 0x000fe4000fffe0ff */
[----:B------:R-:W-:Y:S01]  /*83c0*/  UIADD3.X UR9, UPT, UPT, URZ, UR53, URZ, UP0, !UPT ;  /* 0x00000035ff097290 */ /* 0x000fe200087fe4ff */
[----:B------:R-:W-:Y:S01]  /*83d0*/  UMOV UR6, UR42 ;  /* 0x0000002a00067c82 */ /* 0x000fe20008000000 */
[----:B------:R-:W-:Y:S07]  /*83e0*/  UMOV UR7, UR36 ;  /* 0x0000002400077c82 */ /* 0x000fee0008000000 */
[----:B------:R2:W-:Y:S01]  /*83f0*/  UTMASTG.3D [UR4], [UR8] ;  /* 0x00000004080073b5 */ /* 0x0005e20008010000 */
[----:B------:R0:W-:Y:S01]  /*8400*/  UTMACMDFLUSH ;  /* 0x00000000000079b7 */ /* 0x0001e20000000000 */
[----:B--2---:R-:W-:Y:S04]  /*8410*/  DEPBAR.LE SB0, 0x1 ;  /* 0x000080400000791a */ /* 0x004fe80000000000 */
.L_x_134:
[----:B------:R-:W-:Y:S05]  /*8420*/  BSYNC.RECONVERGENT B0 ;  /* 0x0000000000007941 */ /* 0x000fea0003800200 */
.L_x_133:
[----:B------:R-:W-:Y:S01]  /*8430*/  BAR.SYNC.DEFER_BLOCKING 0x1, 0x80 ;  /* 0x0042000000007b1d */ /* 0x000fe20000010000 */
[----:B------:R-:W-:Y:S01]  /*8440*/  ISETP.NE.AND P2, PT, R111, RZ, PT ;  /* 0x000000ff6f00720c */ /* 0x000fe20003f45270 */
[----:B------:R-:W-:Y:S01]  /*8450*/  IMAD.IADD R20, R43, 0x1, R94 ;  /* 0x000000012b147824 */ /* 0x000fe200078e025e */
[----:B------:R-:W-:Y:S01]  /*8460*/  ISETP.NE.AND P0, PT, R112, 0x2, PT ;  /* 0x000000027000780c */ /* 0x000fe20003f05270 */
[----:B------:R-:W-:Y:S01]  /*8470*/  IMAD.IADD R21, R45, 0x1, R96 ;  /* 0x000000012d157824 */ /* 0x000fe200078e0260 */
[----:B------:R-:W-:Y:S02]  /*8480*/  ISETP.NE.AND P1, PT, R79, 0x4, PT ;  /* 0x000000044f00780c */ /* 0x000fe40003f25270 */
[----:B------:R-:W-:Y:S02]  /*8490*/  SEL R3, RZ, 0x1, P0 ;  /* 0x00000001ff037807 */ /* 0x000fe40000000000 */
[----:B------:R-:W-:Y:S02]  /*84a0*/  SEL R0, RZ, 0x1, P1 ;  /* 0x00000001ff007807 */ /* 0x000fe40000800000 */
[----:B------:R-:W-:Y:S02]  /*84b0*/  LOP3.LUT R106, R106, R3, RZ, 0x3c, !PT ;  /* 0x000000036a6a7212 */ /* 0x000fe400078e3cff */
[----:B------:R-:W-:Y:S02]  /*84c0*/  LOP3.LUT R107, R107, R0, RZ, 0x3c, !PT ;  /* 0x000000006b6b7212 */ /* 0x000fe400078e3cff */
[----:B------:R-:W-:Y:S02]  /*84d0*/  @P2 R2UR UR36, R103 ;  /* 0x00000000672422ca */ /* 0x000fe400000e0000 */
[----:B------:R-:W-:Y:S02]  /*84e0*/  SEL R112, R112, RZ, P0 ;  /* 0x000000ff70707207 */ /* 0x000fe40000000000 */
[----:B------:R-:W-:Y:S01]  /*84f0*/  SEL R44, R79, RZ, P1 ;  /* 0x000000ff4f2c7207 */ /* 0x000fe20000800000 */
[----:B------:R-:W-:Y:S10]  /*8500*/  @P2 BRA `(.L_x_135) ;  /* 0xffffffd400f82947 */ /* 0x000ff4000383ffff */
[----:B------:R-:W-:Y:S05]  /*8510*/  EXIT ;  /* 0x000000000000794d */ /* 0x000fea0003800000 */
.L_x_20:
[----:B--2---:R2:W1:Y:S02]  /*8520*/  SYNCS.PHASECHK.TRANS64.TRYWAIT P0, [R3+URZ+0x2c0], R2 ;  /* 0x0002c002030075a7 */ /* 0x00446400080011ff */
[----:B-1----:R-:W-:Y:S05]  /*8530*/  @!P0 NANOSLEEP.SYNCS 0x989680 ;  /* 0x009896800000895d */ /* 0x002fea0003900000 */
[----:B------:R-:W1:Y:S02]  /*8540*/  @!P0 SYNCS.PHASECHK.TRANS64 P0, [R3+URZ+0x2c0], R2 ;  /* 0x0002c002030085a7 */ /* 0x000e6400080010ff */
[----:B-1----:R-:W-:Y:S05]  /*8550*/  @!P0 BRA `(.L_x_20) ;  /* 0xfffffffc00f08947 */ /* 0x002fea000383ffff */
[----:B------:R-:W-:Y:S05]  /*8560*/  BRA `(.L_x_136) ;  /* 0xffffff94000c7947 */ /* 0x000fea000383ffff */
.L_x_23:
[----:B-1----:R-:W-:-:S07]  /*8570*/  MOV R2, UR33 ;  /* 0x0000002100027c02 */ /* 0x002fce0008000f00 */
.L_x_137:
[----:B-1----:R1:W2:Y:S02]  /*8580*/  SYNCS.PHASECHK.TRANS64.TRYWAIT P0, [R2+URZ+0x110], R5 ;  /* 0x00011005020075a7 */ /* 0x0022a400080011ff */
[----:B--2---:R-:W-:Y:S05]  /*8590*/  @!P0 NANOSLEEP.SYNCS 0x989680 ;  /* 0x009896800000895d */ /* 0x004fea0003900000 */
[----:B------:R-:W2:Y:S02]  /*85a0*/  @!P0 SYNCS.PHASECHK.TRANS64 P0, [R2+URZ+0x110], R5 ;  /* 0x00011005020085a7 */ /* 0x000ea400080010ff */
[----:B--2---:R-:W-:Y:S05]  /*85b0*/  @!P0 BRA `(.L_x_137) ;  /* 0xfffffffc00f08947 */ /* 0x004fea000383ffff */
[----:B------:R-:W-:Y:S05]  /*85c0*/  BRA `(.L_x_22) ;  /* 0xffffff94005c7947 */ /* 0x000fea000383ffff */
.L_x_29:
[----:B-1----:R-:W-:-:S07]  /*85d0*/  MOV R2, UR17 ;  /* 0x0000001100027c02 */ /* 0x002fce0008000f00 */
.L_x_138:
[----:B-1----:R1:W2:Y:S02]  /*85e0*/  SYNCS.PHASECHK.TRANS64.TRYWAIT P0, [R2+URZ+0x110], R5 ;  /* 0x00011005020075a7 */ /* 0x0022a400080011ff */
[----:B--2---:R-:W-:Y:S05]  /*85f0*/  @!P0 NANOSLEEP.SYNCS 0x989680 ;  /* 0x009896800000895d */ /* 0x004fea0003900000 */
[----:B------:R-:W2:Y:S02]  /*8600*/  @!P0 SYNCS.PHASECHK.TRANS64 P0, [R2+URZ+0x110], R5 ;  /* 0x00011005020085a7 */ /* 0x000ea400080010ff */
[----:B--2---:R-:W-:Y:S05]  /*8610*/  @!P0 BRA `(.L_x_138) ;  /* 0xfffffffc00f08947 */ /* 0x004fea000383ffff */
[----:B------:R-:W-:Y:S05]  /*8620*/  BRA `(.L_x_28) ;  /* 0xffffff9800047947 */ /* 0x000fea000383ffff */
.L_x_33:
[----:B-1----:R1:W2:Y:S02]  /*8630*/  SYNCS.PHASECHK.TRANS64.TRYWAIT P0, [R2+URZ+0x250], R3 ;  /* 0x00025003020075a7 */ /* 0x0022a400080011ff */
[----:B--2---:R-:W-:Y:S05]  /*8640*/  @!P0 NANOSLEEP.SYNCS 0x989680 ;  /* 0x009896800000895d */ /* 0x004fea0003900000 */
[----:B------:R-:W2:Y:S02]  /*8650*/  @!P0 SYNCS.PHASECHK.TRANS64 P0, [R2+URZ+0x250], R3 ;  /* 0x00025003020085a7 */ /* 0x000ea400080010ff */
[----:B--2---:R-:W-:Y:S05]  /*8660*/  @!P0 BRA `(.L_x_33) ;  /* 0xfffffffc00f08947 */ /* 0x004fea000383ffff */
[----:B------:R-:W-:Y:S05]  /*8670*/  BRA `(.L_x_139) ;  /* 0xffffff9800947947 */ /* 0x000fea000383ffff */
.L_x_37:
[----:B----4-:R-:W-:-:S07]  /*8680*/  MOV R0, UR5 ;  /* 0x0000000500007c02 */ /* 0x010fce0008000f00 */
.L_x_140:
[----:B-1----:R1:W2:Y:S02]  /*8690*/  SYNCS.PHASECHK.TRANS64.TRYWAIT P0, [R0+URZ], R3 ;  /* 0x00000003000075a7 */ /* 0x0022a400080011ff */
[----:B--2---:R-:W-:Y:S05]  /*86a0*/  @!P0 NANOSLEEP.SYNCS 0x989680 ;  /* 0x009896800000895d */ /* 0x004fea0003900000 */
[----:B------:R-:W2:Y:S02]  /*86b0*/  @!P0 SYNCS.PHASECHK.TRANS64 P0, [R0+URZ], R3 ;  /* 0x00000003000085a7 */ /* 0x000ea400080010ff */
[----:B--2---:R-:W-:Y:S05]  /*86c0*/  @!P0 BRA `(.L_x_140) ;  /* 0xfffffffc00f08947 */ /* 0x004fea000383ffff */
[----:B------:R-:W-:Y:S05]  /*86d0*/  BRA `(.L_x_141) ;  /* 0xffffffa000047947 */ /* 0x000fea000383ffff */
.L_x_38:
[----:B----4-:R-:W-:-:S07]  /*86e0*/  MOV R0, UR5 ;  /* 0x0000000500007c02 */ /* 0x010fce0008000f00 */
.L_x_142:
[----:B-1----:R1:W2:Y:S02]  /*86f0*/  SYNCS.PHASECHK.TRANS64.TRYWAIT P0, [R0+URZ], R3 ;  /* 0x00000003000075a7 */ /* 0x0022a400080011ff */
[----:B--2---:R-:W-:Y:S05]  /*8700*/  @!P0 NANOSLEEP.SYNCS 0x989680 ;  /* 0x009896800000895d */ /* 0x004fea0003900000 */
[----:B------:R-:W2:Y:S02]  /*8710*/  @!P0 SYNCS.PHASECHK.TRANS64 P0, [R0+URZ], R3 ;  /* 0x00000003000085a7 */ /* 0x000ea400080010ff */
[----:B--2---:R-:W-:Y:S05]  /*8720*/  @!P0 BRA `(.L_x_142) ;  /* 0xfffffffc00f08947 */ /* 0x004fea000383ffff */
[----:B------:R-:W-:Y:S05]  /*8730*/  BRA `(.L_x_143) ;  /* 0xffffffa000107947 */ /* 0x000fea000383ffff */
.L_x_39:
[----:B----4-:R-:W-:-:S07]  /*8740*/  MOV R0, UR5 ;  /* 0x0000000500007c02 */ /* 0x010fce0008000f00 */
.L_x_144:
[----:B-1----:R1:W2:Y:S02]  /*8750*/  SYNCS.PHASECHK.TRANS64.TRYWAIT P0, [R0+URZ], R3 ;  /* 0x00000003000075a7 */ /* 0x0022a400080011ff */
[----:B--2---:R-:W-:Y:S05]  /*8760*/  @!P0 NANOSLEEP.SYNCS 0x989680 ;  /* 0x009896800000895d */ /* 0x004fea0003900000 */
[----:B------:R-:W2:Y:S02]  /*8770*/  @!P0 SYNCS.PHASECHK.TRANS64 P0, [R0+URZ], R3 ;  /* 0x00000003000085a7 */ /* 0x000ea400080010ff */
[----:B--2---:R-:W-:Y:S05]  /*8780*/  @!P0 BRA `(.L_x_144) ;  /* 0xfffffffc00f08947 */ /* 0x004fea000383ffff */
[----:B------:R-:W-:Y:S05]  /*8790*/  BRA `(.L_x_145) ;  /* 0xffffffa0001c7947 */ /* 0x000fea000383ffff */
.L_x_40:
[----:B----4-:R-:W-:-:S07]  /*87a0*/  MOV R0, UR5 ;  /* 0x0000000500007c02 */ /* 0x010fce0008000f00 */
.L_x_146:
[----:B-1----:R1:W2:Y:S02]  /*87b0*/  SYNCS.PHASECHK.TRANS64.TRYWAIT P0, [R0+URZ], R3 ;  /* 0x00000003000075a7 */ /* 0x0022a400080011ff */
[----:B--2---:R-:W-:Y:S05]  /*87c0*/  @!P0 NANOSLEEP.SYNCS 0x989680 ;  /* 0x009896800000895d */ /* 0x004fea0003900000 */
[----:B------:R-:W2:Y:S02]  /*87d0*/  @!P0 SYNCS.PHASECHK.TRANS64 P0, [R0+URZ], R3 ;  /* 0x00000003000085a7 */ /* 0x000ea400080010ff */
[----:B--2---:R-:W-:Y:S05]  /*87e0*/  @!P0 BRA `(.L_x_146) ;  /* 0xfffffffc00f08947 */ /* 0x004fea000383ffff */
[----:B------:R-:W-:Y:S05]  /*87f0*/  BRA `(.L_x_147) ;  /* 0xffffffa000287947 */ /* 0x000fea000383ffff */
.L_x_41:
[----:B----4-:R-:W-:-:S07]  /*8800*/  MOV R0, UR5 ;  /* 0x0000000500007c02 */ /* 0x010fce0008000f00 */
.L_x_148:
[----:B-1----:R1:W2:Y:S02]  /*8810*/  SYNCS.PHASECHK.TRANS64.TRYWAIT P0, [R0+URZ], R3 ;  /* 0x00000003000075a7 */ /* 0x0022a400080011ff */
[----:B--2---:R-:W-:Y:S05]  /*8820*/  @!P0 NANOSLEEP.SYNCS 0x989680 ;  /* 0x009896800000895d */ /* 0x004fea0003900000 */
[----:B------:R-:W2:Y:S02]  /*8830*/  @!P0 SYNCS.PHASECHK.TRANS64 P0, [R0+URZ], R3 ;  /* 0x00000003000085a7 */ /* 0x000ea400080010ff */
[----:B--2---:R-:W-:Y:S05]  /*8840*/  @!P0 BRA `(.L_x_148) ;  /* 0xfffffffc00f08947 */ /* 0x004fea000383ffff */
[----:B------:R-:W-:Y:S05]  /*8850*/  BRA `(.L_x_149) ;  /* 0xffffffa000347947 */ /* 0x000fea000383ffff */
.L_x_42:
[----:B----4-:R-:W-:-:S07]  /*8860*/  MOV R0, UR5 ;  /* 0x0000000500007c02 */ /* 0x010fce0008000f00 */
.L_x_150:
[----:B-1----:R1:W2:Y:S02]  /*8870*/  SYNCS.PHASECHK.TRANS64.TRYWAIT P0, [R0+URZ], R3 ;  /* 0x00000003000075a7 */ /* 0x0022a400080011ff */
[----:B--2---:R-:W-:Y:S05]  /*8880*/  @!P0 NANOSLEEP.SYNCS 0x989680 ;  /* 0x009896800000895d */ /* 0x004fea0003900000 */
[----:B------:R-:W2:Y:S02]  /*8890*/  @!P0 SYNCS.PHASECHK.TRANS64 P0, [R0+URZ], R3 ;  /* 0x00000003000085a7 */ /* 0x000ea400080010ff */
[----:B--2---:R-:W-:Y:S05]  /*88a0*/  @!P0 BRA `(.L_x_150) ;  /* 0xfffffffc00f08947 */ /* 0x004fea000383ffff */
[----:B------:R-:W-:Y:S05]  /*88b0*/  BRA `(.L_x_151) ;  /* 0xffffffa000407947 */ /* 0x000fea000383ffff */
.L_x_43:
[----:B----4-:R-:W-:-:S07]  /*88c0*/  MOV R0, UR5 ;  /* 0x0000000500007c02 */ /* 0x010fce0008000f00 */
.L_x_152:
[----:B-1----:R1:W2:Y:S02]  /*88d0*/  SYNCS.PHASECHK.TRANS64.TRYWAIT P0, [R0+URZ], R3 ;  /* 0x00000003000075a7 */ /* 0x0022a400080011ff */
[----:B--2---:R-:W-:Y:S05]  /*88e0*/  @!P0 NANOSLEEP.SYNCS 0x989680 ;  /* 0x009896800000895d */ /* 0x004fea0003900000 */
[----:B------:R-:W2:Y:S02]  /*88f0*/  @!P0 SYNCS.PHASECHK.TRANS64 P0, [R0+URZ], R3 ;  /* 0x00000003000085a7 */ /* 0x000ea400080010ff */
[----:B--2---:R-:W-:Y:S05]  /*8900*/  @!P0 BRA `(.L_x_152) ;  /* 0xfffffffc00f08947 */ /* 0x004fea000383ffff */
[----:B------:R-:W-:Y:S05]  /*8910*/  BRA `(.L_x_153) ;  /* 0xffffffa0004c7947 */ /* 0x000fea000383ffff */
.L_x_44:
[----:B----4-:R-:W-:-:S07]  /*8920*/  MOV R0, UR5 ;  /* 0x0000000500007c02 */ /* 0x010fce0008000f00 */
.L_x_154:
[----:B-1----:R1:W2:Y:S02]  /*8930*/  SYNCS.PHASECHK.TRANS64.TRYWAIT P0, [R0+URZ], R3 ;  /* 0x00000003000075a7 */ /* 0x0022a400080011ff */
[----:B--2---:R-:W-:Y:S05]  /*8940*/  @!P0 NANOSLEEP.SYNCS 0x989680 ;  /* 0x009896800000895d */ /* 0x004fea0003900000 */
[----:B------:R-:W2:Y:S02]  /*8950*/  @!P0 SYNCS.PHASECHK.TRANS64 P0, [R0+URZ], R3 ;  /* 0x00000003000085a7 */ /* 0x000ea400080010ff */
[----:B--2---:R-:W-:Y:S05]  /*8960*/  @!P0 BRA `(.L_x_154) ;  /* 0xfffffffc00f08947 */ /* 0x004fea000383ffff */
[----:B------:R-:W-:Y:S05]  /*8970*/  BRA `(.L_x_155) ;  /* 0xffffffa000587947 */ /* 0x000fea000383ffff */
.L_x_45:
[----:B----4-:R-:W-:-:S07]  /*8980*/  MOV R0, UR5 ;  /* 0x0000000500007c02 */ /* 0x010fce0008000f00 */
.L_x_156:
[----:B-1----:R1:W2:Y:S02]  /*8990*/  SYNCS.PHASECHK.TRANS64.TRYWAIT P0, [R0+URZ], R3 ;  /* 0x00000003000075a7 */ /* 0x0022a400080011ff */
[----:B--2---:R-:W-:Y:S05]  /*89a0*/  @!P0 NANOSLEEP.SYNCS 0x989680 ;  /* 0x009896800000895d */ /* 0x004fea0003900000 */
[----:B------:R-:W2:Y:S02]  /*89b0*/  @!P0 SYNCS.PHASECHK.TRANS64 P0, [R0+URZ], R3 ;  /* 0x00000003000085a7 */ /* 0x000ea400080010ff */
[----:B--2---:R-:W-:Y:S05]  /*89c0*/  @!P0 BRA `(.L_x_156) ;  /* 0xfffffffc00f08947 */ /* 0x004fea000383ffff */
[----:B------:R-:W-:Y:S05]  /*89d0*/  BRA `(.L_x_157) ;  /* 0xffffffa000647947 */ /* 0x000fea000383ffff */
.L_x_46:
[----:B----4-:R-:W-:-:S07]  /*89e0*/  MOV R0, UR5 ;  /* 0x0000000500007c02 */ /* 0x010fce0008000f00 */
.L_x_158:
[----:B-1----:R1:W2:Y:S02]  /*89f0*/  SYNCS.PHASECHK.TRANS64.TRYWAIT P0, [R0+URZ], R3 ;  /* 0x00000003000075a7 */ /* 0x0022a400080011ff */
[----:B--2---:R-:W-:Y:S05]  /*8a00*/  @!P0 NANOSLEEP.SYNCS 0x989680 ;  /* 0x009896800000895d */ /* 0x004fea0003900000 */
[----:B------:R-:W2:Y:S02]  /*8a10*/  @!P0 SYNCS.PHASECHK.TRANS64 P0, [R0+URZ], R3 ;  /* 0x00000003000085a7 */ /* 0x000ea400080010ff */
[----:B--2---:R-:W-:Y:S05]  /*8a20*/  @!P0 BRA `(.L_x_158) ;  /* 0xfffffffc00f08947 */ /* 0x004fea000383ffff */
[----:B------:R-:W-:Y:S05]  /*8a30*/  BRA `(.L_x_159) ;  /* 0xffffffa000707947 */ /* 0x000fea000383ffff */
.L_x_47:
[----:B----4-:R-:W-:-:S07]  /*8a40*/  MOV R0, UR5 ;  /* 0x0000000500007c02 */ /* 0x010fce0008000f00 */
.L_x_160:
[----:B-1----:R1:W2:Y:S02]  /*8a50*/  SYNCS.PHASECHK.TRANS64.TRYWAIT P0, [R0+URZ], R3 ;  /* 0x00000003000075a7 */ /* 0x0022a400080011ff */
[----:B--2---:R-:W-:Y:S05]  /*8a60*/  @!P0 NANOSLEEP.SYNCS 0x989680 ;  /* 0x009896800000895d */ /* 0x004fea0003900000 */
[----:B------:R-:W2:Y:S02]  /*8a70*/  @!P0 SYNCS.PHASECHK.TRANS64 P0, [R0+URZ], R3 ;  /* 0x00000003000085a7 */ /* 0x000ea400080010ff */
[----:B--2---:R-:W-:Y:S05]  /*8a80*/  @!P0 BRA `(.L_x_160) ;  /* 0xfffffffc00f08947 */ /* 0x004fea000383ffff */
[----:B------:R-:W-:Y:S05]  /*8a90*/  BRA `(.L_x_161) ;  /* 0xffffffa0007c7947 */ /* 0x000fea000383ffff */
.L_x_48:
[----:B----4-:R-:W-:-:S07]  /*8aa0*/  MOV R0, UR5 ;  /* 0x0000000500007c02 */ /* 0x010fce0008000f00 */
.L_x_162:
[----:B-1----:R1:W2:Y:S02]  /*8ab0*/  SYNCS.PHASECHK.TRANS64.TRYWAIT P0, [R0+URZ], R3 ;  /* 0x00000003000075a7 */ /* 0x0022a400080011ff */
[----:B--2---:R-:W-:Y:S05]  /*8ac0*/  @!P0 NANOSLEEP.SYNCS 0x989680 ;  /* 0x009896800000895d */ /* 0x004fea0003900000 */
[----:B------:R-:W2:Y:S02]  /*8ad0*/  @!P0 SYNCS.PHASECHK.TRANS64 P0, [R0+URZ], R3 ;  /* 0x00000003000085a7 */ /* 0x000ea400080010ff */
[----:B--2---:R-:W-:Y:S05]  /*8ae0*/  @!P0 BRA `(.L_x_162) ;  /* 0xfffffffc00f08947 */ /* 0x004fea000383ffff */
[----:B------:R-:W-:Y:S05]  /*8af0*/  BRA `(.L_x_163) ;  /* 0xffffffa000887947 */ /* 0x000fea000383ffff */
.L_x_49:
[----:B----4-:R-:W-:-:S07]  /*8b00*/  MOV R0, UR5 ;  /* 0x0000000500007c02 */ /* 0x010fce0008000f00 */
.L_x_164:
[----:B-1----:R1:W2:Y:S02]  /*8b10*/  SYNCS.PHASECHK.TRANS64.TRYWAIT P0, [R0+URZ], R3 ;  /* 0x00000003000075a7 */ /* 0x0022a400080011ff */
[----:B--2---:R-:W-:Y:S05]  /*8b20*/  @!P0 NANOSLEEP.SYNCS 0x989680 ;  /* 0x009896800000895d */ /* 0x004fea0003900000 */
[----:B------:R-:W2:Y:S02]  /*8b30*/  @!P0 SYNCS.PHASECHK.TRANS64 P0, [R0+URZ], R3 ;  /* 0x00000003000085a7 */ /* 0x000ea400080010ff */
[----:B--2---:R-:W-:Y:S05]  /*8b40*/  @!P0 BRA `(.L_x_164) ;  /* 0xfffffffc00f08947 */ /* 0x004fea000383ffff */
[----:B------:R-:W-:Y:S05]  /*8b50*/  BRA `(.L_x_165) ;  /* 0xffffffa000947947 */ /* 0x000fea000383ffff */
.L_x_50:
[----:B----4-:R-:W-:-:S07]  /*8b60*/  MOV R0, UR5 ;  /* 0x0000000500007c02 */ /* 0x010fce0008000f00 */
.L_x_166:
[----:B-1----:R1:W2:Y:S02]  /*8b70*/  SYNCS.PHASECHK.TRANS64.TRYWAIT P0, [R0+URZ], R3 ;  /* 0x00000003000075a7 */ /* 0x0022a400080011ff */
[----:B--2---:R-:W-:Y:S05]  /*8b80*/  @!P0 NANOSLEEP.SYNCS 0x989680 ;  /* 0x009896800000895d */ /* 0x004fea0003900000 */
[----:B------:R-:W2:Y:S02]  /*8b90*/  @!P0 SYNCS.PHASECHK.TRANS64 P0, [R0+URZ], R3 ;  /* 0x00000003000085a7 */ /* 0x000ea400080010ff */
[----:B--2---:R-:W-:Y:S05]  /*8ba0*/  @!P0 BRA `(.L_x_166) ;  /* 0xfffffffc00f08947 */ /* 0x004fea000383ffff */
[----:B------:R-:W-:Y:S05]  /*8bb0*/  BRA `(.L_x_167) ;  /* 0xffffffa000a07947 */ /* 0x000fea000383ffff */
.L_x_51:
[----:B----4-:R-:W-:-:S07]  /*8bc0*/  MOV R0, UR5 ;  /* 0x0000000500007c02 */ /* 0x010fce0008000f00 */
.L_x_168:
[----:B-1----:R1:W2:Y:S02]  /*8bd0*/  SYNCS.PHASECHK.TRANS64.TRYWAIT P0, [R0+URZ], R3 ;  /* 0x00000003000075a7 */ /* 0x0022a400080011ff */
[----:B--2---:R-:W-:Y:S05]  /*8be0*/  @!P0 NANOSLEEP.SYNCS 0x989680 ;  /* 0x009896800000895d */ /* 0x004fea0003900000 */
[----:B------:R-:W2:Y:S02]  /*8bf0*/  @!P0 SYNCS.PHASECHK.TRANS64 P0, [R0+URZ], R3 ;  /* 0x00000003000085a7 */ /* 0x000ea400080010ff */
[----:B--2---:R-:W-:Y:S05]  /*8c00*/  @!P0 BRA `(.L_x_168) ;  /* 0xfffffffc00f08947 */ /* 0x004fea000383ffff */
[----:B------:R-:W-:Y:S05]  /*8c10*/  BRA `(.L_x_169) ;  /* 0xffffffa000ac7947 */ /* 0x000fea000383ffff */
.L_x_52:
[----:B----4-:R-:W-:-:S07]  /*8c20*/  MOV R0, UR5 ;  /* 0x0000000500007c02 */ /* 0x010fce0008000f00 */
.L_x_170:
[----:B-1----:R1:W2:Y:S02]  /*8c30*/  SYNCS.PHASECHK.TRANS64.TRYWAIT P0, [R0+URZ], R3 ;  /* 0x00000003000075a7 */ /* 0x0022a400080011ff */
[----:B--2---:R-:W-:Y:S05]  /*8c40*/  @!P0 NANOSLEEP.SYNCS 0x989680 ;  /* 0x009896800000895d */ /* 0x004fea0003900000 */
[----:B------:R-:W2:Y:S02]  /*8c50*/  @!P0 SYNCS.PHASECHK.TRANS64 P0, [R0+URZ], R3 ;  /* 0x00000003000085a7 */ /* 0x000ea400080010ff */
[----:B--2---:R-:W-:Y:S05]  /*8c60*/  @!P0 BRA `(.L_x_170) ;  /* 0xfffffffc00f08947 */ /* 0x004fea000383ffff */
[----:B------:R-:W-:Y:S05]  /*8c70*/  BRA `(.L_x_171) ;  /* 0xffffffa000b87947 */ /* 0x000fea000383ffff */
.L_x_53:
[----:B----4-:R-:W-:-:S07]  /*8c80*/  MOV R0, UR5 ;  /* 0x0000000500007c02 */ /* 0x010fce0008000f00 */
.L_x_172:
[----:B-1----:R1:W2:Y:S02]  /*8c90*/  SYNCS.PHASECHK.TRANS64.TRYWAIT P0, [R0+URZ], R3 ;  /* 0x00000003000075a7 */ /* 0x0022a400080011ff */
[----:B--2---:R-:W-:Y:S05]  /*8ca0*/  @!P0 NANOSLEEP.SYNCS 0x989680 ;  /* 0x009896800000895d */ /* 0x004fea0003900000 */
[----:B------:R-:W2:Y:S02]  /*8cb0*/  @!P0 SYNCS.PHASECHK.TRANS64 P0, [R0+URZ], R3 ;  /* 0x00000003000085a7 */ /* 0x000ea400080010ff */
[----:B--2---:R-:W-:Y:S05]  /*8cc0*/  @!P0 BRA `(.L_x_172) ;  /* 0xfffffffc00f08947 */ /* 0x004fea000383ffff */
[----:B------:R-:W-:Y:S05]  /*8cd0*/  BRA `(.L_x_173) ;  /* 0xffffffa000c47947 */ /* 0x000fea000383ffff */
.L_x_54:
[----:B----4-:R-:W-:-:S07]  /*8ce0*/  MOV R0, UR5 ;  /* 0x0000000500007c02 */ /* 0x010fce0008000f00 */
.L_x_174:
[----:B-1----:R1:W2:Y:S02]  /*8cf0*/  SYNCS.PHASECHK.TRANS64.TRYWAIT P0, [R0+URZ], R3 ;  /* 0x00000003000075a7 */ /* 0x0022a400080011ff */
[----:B--2---:R-:W-:Y:S05]  /*8d00*/  @!P0 NANOSLEEP.SYNCS 0x989680 ;  /* 0x009896800000895d */ /* 0x004fea0003900000 */
[----:B------:R-:W2:Y:S02]  /*8d10*/  @!P0 SYNCS.PHASECHK.TRANS64 P0, [R0+URZ], R3 ;  /* 0x00000003000085a7 */ /* 0x000ea400080010ff */
[----:B--2---:R-:W-:Y:S05]  /*8d20*/  @!P0 BRA `(.L_x_174) ;  /* 0xfffffffc00f08947 */ /* 0x004fea000383ffff */
[----:B------:R-:W-:Y:S05]  /*8d30*/  BRA `(.L_x_175) ;  /* 0xffffffa000d07947 */ /* 0x000fea000383ffff */
.L_x_55:
[----:B----4-:R-:W-:-:S07]  /*8d40*/  MOV R0, UR5 ;  /* 0x0000000500007c02 */ /* 0x010fce0008000f00 */
.L_x_176:
[----:B-1----:R1:W2:Y:S02]  /*8d50*/  SYNCS.PHASECHK.TRANS64.TRYWAIT P0, [R0+URZ], R3 ;  /* 0x00000003000075a7 */ /* 0x0022a400080011ff */
[----:B--2---:R-:W-:Y:S05]  /*8d60*/  @!P0 NANOSLEEP.SYNCS 0x989680 ;  /* 0x009896800000895d */ /* 0x004fea0003900000 */
[----:B------:R-:W2:Y:S02]  /*8d70*/  @!P0 SYNCS.PHASECHK.TRANS64 P0, [R0+URZ], R3 ;  /* 0x00000003000085a7 */ /* 0x000ea400080010ff */
[----:B--2---:R-:W-:Y:S05]  /*8d80*/  @!P0 BRA `(.L_x_176) ;  /* 0xfffffffc00f08947 */ /* 0x004fea000383ffff */
[----:B------:R-:W-:Y:S05]  /*8d90*/  BRA `(.L_x_177) ;  /* 0xffffffa000dc7947 */ /* 0x000fea000383ffff */
.L_x_56:
[----:B----4-:R-:W-:-:S07]  /*8da0*/  MOV R0, UR5 ;  /* 0x0000000500007c02 */ /* 0x010fce0008000f00 */
.L_x_178:
[----:B-1----:R1:W2:Y:S02]  /*8db0*/  SYNCS.PHASECHK.TRANS64.TRYWAIT P0, [R0+URZ], R3 ;  /* 0x00000003000075a7 */ /* 0x0022a400080011ff */
[----:B--2---:R-:W-:Y:S05]  /*8dc0*/  @!P0 NANOSLEEP.SYNCS 0x989680 ;  /* 0x009896800000895d */ /* 0x004fea0003900000 */
[----:B------:R-:W2:Y:S02]  /*8dd0*/  @!P0 SYNCS.PHASECHK.TRANS64 P0, [R0+URZ], R3 ;  /* 0x00000003000085a7 */ /* 0x000ea400080010ff */
[----:B--2---:R-:W-:Y:S05]  /*8de0*/  @!P0 BRA `(.L_x_178) ;  /* 0xfffffffc00f08947 */ /* 0x004fea000383ffff */
[----:B------:R-:W-:Y:S05]  /*8df0*/  BRA `(.L_x_179) ;  /* 0xffffffa000e87947 */ /* 0x000fea000383ffff */
.L_x_57:
[----:B----4-:R-:W-:-:S07]  /*8e00*/  MOV R0, UR5 ;  /* 0x0000000500007c02 */ /* 0x010fce0008000f00 */
.L_x_180:
[----:B-1----:R1:W2:Y:S02]  /*8e10*/  SYNCS.PHASECHK.TRANS64.TRYWAIT P0, [R0+URZ], R3 ;  /* 0x00000003000075a7 */ /* 0x0022a400080011ff */
[----:B--2---:R-:W-:Y:S05]  /*8e20*/  @!P0 NANOSLEEP.SYNCS 0x989680 ;  /* 0x009896800000895d */ /* 0x004fea0003900000 */
[----:B------:R-:W2:Y:S02]  /*8e30*/  @!P0 SYNCS.PHASECHK.TRANS64 P0, [R0+URZ], R3 ;  /* 0x00000003000085a7 */ /* 0x000ea400080010ff */
[----:B--2---:R-:W-:Y:S05]  /*8e40*/  @!P0 BRA `(.L_x_180) ;  /* 0xfffffffc00f08947 */ /* 0x004fea000383ffff */
[----:B------:R-:W-:Y:S05]  /*8e50*/  BRA `(.L_x_181) ;  /* 0xffffffa000f47947 */ /* 0x000fea000383ffff */
.L_x_58:
[----:B----4-:R-:W-:-:S07]  /*8e60*/  MOV R0, UR5 ;  /* 0x0000000500007c02 */ /* 0x010fce0008000f00 */
.L_x_182:
[----:B-1----:R1:W2:Y:S02]  /*8e70*/  SYNCS.PHASECHK.TRANS64.TRYWAIT P0, [R0+URZ], R3 ;  /* 0x00000003000075a7 */ /* 0x0022a400080011ff */
[----:B--2---:R-:W-:Y:S05]  /*8e80*/  @!P0 NANOSLEEP.SYNCS 0x989680 ;  /* 0x009896800000895d */ /* 0x004fea0003900000 */
[----:B------:R-:W2:Y:S02]  /*8e90*/  @!P0 SYNCS.PHASECHK.TRANS64 P0, [R0+URZ], R3 ;  /* 0x00000003000085a7 */ /* 0x000ea400080010ff */
[----:B--2---:R-:W-:Y:S05]  /*8ea0*/  @!P0 BRA `(.L_x_182) ;  /* 0xfffffffc00f08947 */ /* 0x004fea000383ffff */
[----:B------:R-:W-:Y:S05]  /*8eb0*/  BRA `(.L_x_183) ;  /* 0xffffffa400007947 */ /* 0x000fea000383ffff */
.L_x_59:
[----:B----4-:R-:W-:-:S07]  /*8ec0*/  MOV R0, UR5 ;  /* 0x0000000500007c02 */ /* 0x010fce0008000f00 */
.L_x_184:
[----:B-1----:R1:W2:Y:S02]  /*8ed0*/  SYNCS.PHASECHK.TRANS64.TRYWAIT P0, [R0+URZ], R3 ;  /* 0x00000003000075a7 */ /* 0x0022a400080011ff */
[----:B--2---:R-:W-:Y:S05]  /*8ee0*/  @!P0 NANOSLEEP.SYNCS 0x989680 ;  /* 0x009896800000895d */ /* 0x004fea0003900000 */
[----:B------:R-:W2:Y:S02]  /*8ef0*/  @!P0 SYNCS.PHASECHK.TRANS64 P0, [R0+URZ], R3 ;  /* 0x00000003000085a7 */ /* 0x000ea400080010ff */
[----:B--2---:R-:W-:Y:S05]  /*8f00*/  @!P0 BRA `(.L_x_184) ;  /* 0xfffffffc00f08947 */ /* 0x004fea000383ffff */
[----:B------:R-:W-:Y:S05]  /*8f10*/  BRA `(.L_x_185) ;  /* 0xffffffa4000c7947 */ /* 0x000fea000383ffff */
.L_x_60:
[----:B----4-:R-:W-:-:S07]  /*8f20*/  MOV R0, UR5 ;  /* 0x0000000500007c02 */ /* 0x010fce0008000f00 */
.L_x_186:
[----:B-1----:R1:W2:Y:S02]  /*8f30*/  SYNCS.PHASECHK.TRANS64.TRYWAIT P0, [R0+URZ], R3 ;  /* 0x00000003000075a7 */ /* 0x0022a400080011ff */
[----:B--2---:R-:W-:Y:S05]  /*8f40*/  @!P0 NANOSLEEP.SYNCS 0x989680 ;  /* 0x009896800000895d */ /* 0x004fea0003900000 */
[----:B------:R-:W2:Y:S02]  /*8f50*/  @!P0 SYNCS.PHASECHK.TRANS64 P0, [R0+URZ], R3 ;  /* 0x00000003000085a7 */ /* 0x000ea400080010ff */
[----:B--2---:R-:W-:Y:S05]  /*8f60*/  @!P0 BRA `(.L_x_186) ;  /* 0xfffffffc00f08947 */ /* 0x004fea000383ffff */
[----:B------:R-:W-:Y:S05]  /*8f70*/  BRA `(.L_x_187) ;  /* 0xffffffa400187947 */ /* 0x000fea000383ffff */
.L_x_61:
[----:B----4-:R-:W-:-:S07]  /*8f80*/  MOV R0, UR5 ;  /* 0x0000000500007c02 */ /* 0x010fce0008000f00 */
.L_x_188:
[----:B-1----:R1:W2:Y:S02]  /*8f90*/  SYNCS.PHASECHK.TRANS64.TRYWAIT P0, [R0+URZ], R3 ;  /* 0x00000003000075a7 */ /* 0x0022a400080011ff */
[----:B--2---:R-:W-:Y:S05]  /*8fa0*/  @!P0 NANOSLEEP.SYNCS 0x989680 ;  /* 0x009896800000895d */ /* 0x004fea0003900000 */
[----:B------:R-:W2:Y:S02]  /*8fb0*/  @!P0 SYNCS.PHASECHK.TRANS64 P0, [R0+URZ], R3 ;  /* 0x00000003000085a7 */ /* 0x000ea400080010ff */
[----:B--2---:R-:W-:Y:S05]  /*8fc0*/  @!P0 BRA `(.L_x_188) ;  /* 0xfffffffc00f08947 */ /* 0x004fea000383ffff */
[----:B------:R-:W-:Y:S05]  /*8fd0*/  BRA `(.L_x_189) ;  /* 0xffffffa400247947 */ /* 0x000fea000383ffff */
.L_x_62:
[----:B----4-:R-:W-:-:S07]  /*8fe0*/  MOV R0, UR5 ;  /* 0x0000000500007c02 */ /* 0x010fce0008000f00 */
.L_x_190:
[----:B-1----:R1:W2:Y:S02]  /*8ff0*/  SYNCS.PHASECHK.TRANS64.TRYWAIT P0, [R0+URZ], R3 ;  /* 0x00000003000075a7 */ /* 0x0022a400080011ff */
[----:B--2---:R-:W-:Y:S05]  /*9000*/  @!P0 NANOSLEEP.SYNCS 0x989680 ;  /* 0x009896800000895d */ /* 0x004fea0003900000 */
[----:B------:R-:W2:Y:S02]  /*9010*/  @!P0 SYNCS.PHASECHK.TRANS64 P0, [R0+URZ], R3 ;  /* 0x00000003000085a7 */ /* 0x000ea400080010ff */
[----:B--2---:R-:W-:Y:S05]  /*9020*/  @!P0 BRA `(.L_x_190) ;  /* 0xfffffffc00f08947 */ /* 0x004fea000383ffff */
[----:B------:R-:W-:Y:S05]  /*9030*/  BRA `(.L_x_191) ;  /* 0xffffffa400307947 */ /* 0x000fea000383ffff */
.L_x_63:
[----:B----4-:R-:W-:-:S07]  /*9040*/  MOV R0, UR5 ;  /* 0x0000000500007c02 */ /* 0x010fce0008000f00 */
.L_x_192:
[----:B-1----:R1:W2:Y:S02]  /*9050*/  SYNCS.PHASECHK.TRANS64.TRYWAIT P0, [R0+URZ], R3 ;  /* 0x00000003000075a7 */ /* 0x0022a400080011ff */
[----:B--2---:R-:W-:Y:S05]  /*9060*/  @!P0 NANOSLEEP.SYNCS 0x989680 ;  /* 0x009896800000895d */ /* 0x004fea0003900000 */
[----:B------:R-:W2:Y:S02]  /*9070*/  @!P0 SYNCS.PHASECHK.TRANS64 P0, [R0+URZ], R3 ;  /* 0x00000003000085a7 */ /* 0x000ea400080010ff */
[----:B--2---:R-:W-:Y:S05]  /*9080*/  @!P0 BRA `(.L_x_192) ;  /* 0xfffffffc00f08947 */ /* 0x004fea000383ffff */
[----:B------:R-:W-:Y:S05]  /*9090*/  BRA `(.L_x_193) ;  /* 0xffffffa4003c7947 */ /* 0x000fea000383ffff */
.L_x_64:
[----:B----4-:R-:W-:-:S07]  /*90a0*/  MOV R0, UR5 ;  /* 0x0000000500007c02 */ /* 0x010fce0008000f00 */
.L_x_194:
[----:B-1----:R1:W2:Y:S02]  /*90b0*/  SYNCS.PHASECHK.TRANS64.TRYWAIT P0, [R0+URZ], R3 ;  /* 0x00000003000075a7 */ /* 0x0022a400080011ff */
[----:B--2---:R-:W-:Y:S05]  /*90c0*/  @!P0 NANOSLEEP.SYNCS 0x989680 ;  /* 0x009896800000895d */ /* 0x004fea0003900000 */
[----:B------:R-:W2:Y:S02]  /*90d0*/  @!P0 SYNCS.PHASECHK.TRANS64 P0, [R0+URZ], R3 ;  /* 0x00000003000085a7 */ /* 0x000ea400080010ff */
[----:B--2---:R-:W-:Y:S05]  /*90e0*/  @!P0 BRA `(.L_x_194) ;  /* 0xfffffffc00f08947 */ /* 0x004fea000383ffff */
[----:B------:R-:W-:Y:S05]  /*90f0*/  BRA `(.L_x_195) ;  /* 0xffffffa400487947 */ /* 0x000fea000383ffff */
.L_x_65:
[----:B----4-:R-:W-:-:S07]  /*9100*/  MOV R0, UR5 ;  /* 0x0000000500007c02 */ /* 0x010fce0008000f00 */
.L_x_196:
[----:B-1----:R1:W2:Y:S02]  /*9110*/  SYNCS.PHASECHK.TRANS64.TRYWAIT P0, [R0+URZ], R3 ;  /* 0x00000003000075a7 */ /* 0x0022a400080011ff */
[----:B--2---:R-:W-:Y:S05]  /*9120*/  @!P0 NANOSLEEP.SYNCS 0x989680 ;  /* 0x009896800000895d */ /* 0x004fea0003900000 */
[----:B------:R-:W2:Y:S02]  /*9130*/  @!P0 SYNCS.PHASECHK.TRANS64 P0, [R0+URZ], R3 ;  /* 0x00000003000085a7 */ /* 0x000ea400080010ff */
[----:B--2---:R-:W-:Y:S05]  /*9140*/  @!P0 BRA `(.L_x_196) ;  /* 0xfffffffc00f08947 */ /* 0x004fea000383ffff */
[----:B------:R-:W-:Y:S05]  /*9150*/  BRA `(.L_x_197) ;  /* 0xffffffa400547947 */ /* 0x000fea000383ffff */
.L_x_66:
[----:B----4-:R-:W-:-:S07]  /*9160*/  MOV R0, UR5 ;  /* 0x0000000500007c02 */ /* 0x010fce0008000f00 */
.L_x_198:
[----:B-1----:R1:W2:Y:S02]  /*9170*/  SYNCS.PHASECHK.TRANS64.TRYWAIT P0, [R0+URZ], R3 ;  /* 0x00000003000075a7 */ /* 0x0022a400080011ff */
[----:B--2---:R-:W-:Y:S05]  /*9180*/  @!P0 NANOSLEEP.SYNCS 0x989680 ;  /* 0x009896800000895d */ /* 0x004fea0003900000 */
[----:B------:R-:W2:Y:S02]  /*9190*/  @!P0 SYNCS.PHASECHK.TRANS64 P0, [R0+URZ], R3 ;  /* 0x00000003000085a7 */ /* 0x000ea400080010ff */
[----:B--2---:R-:W-:Y:S05]  /*91a0*/  @!P0 BRA `(.L_x_198) ;  /* 0xfffffffc00f08947 */ /* 0x004fea000383ffff */
[----:B------:R-:W-:Y:S05]  /*91b0*/  BRA `(.L_x_199) ;  /* 0xffffffa400607947 */ /* 0x000fea000383ffff */
.L_x_67:
[----:B----4-:R-:W-:-:S07]  /*91c0*/  MOV R0, UR5 ;  /* 0x0000000500007c02 */ /* 0x010fce0008000f00 */
.L_x_200:
[----:B-1----:R1:W2:Y:S02]  /*91d0*/  SYNCS.PHASECHK.TRANS64.TRYWAIT P0, [R0+URZ], R3 ;  /* 0x00000003000075a7 */ /* 0x0022a400080011ff */
[----:B--2---:R-:W-:Y:S05]  /*91e0*/  @!P0 NANOSLEEP.SYNCS 0x989680 ;  /* 0x009896800000895d */ /* 0x004fea0003900000 */
[----:B------:R-:W2:Y:S02]  /*91f0*/  @!P0 SYNCS.PHASECHK.TRANS64 P0, [R0+URZ], R3 ;  /* 0x00000003000085a7 */ /* 0x000ea400080010ff */
[----:B--2---:R-:W-:Y:S05]  /*9200*/  @!P0 BRA `(.L_x_200) ;  /* 0xfffffffc00f08947 */ /* 0x004fea000383ffff */
[----:B------:R-:W-:Y:S05]  /*9210*/  BRA `(.L_x_201) ;  /* 0xffffffa4006c7947 */ /* 0x000fea000383ffff */
.L_x_68:
[----:B----4-:R-:W-:-:S07]  /*9220*/  MOV R0, UR5 ;  /* 0x0000000500007c02 */ /* 0x010fce0008000f00 */
.L_x_202:
[----:B-1----:R1:W2:Y:S02]  /*9230*/  SYNCS.PHASECHK.TRANS64.TRYWAIT P0, [R0+URZ], R3 ;  /* 0x00000003000075a7 */ /* 0x0022a400080011ff */
[----:B--2---:R-:W-:Y:S05]  /*9240*/  @!P0 NANOSLEEP.SYNCS 0x989680 ;  /* 0x009896800000895d */ /* 0x004fea0003900000 */
[----:B------:R-:W2:Y:S02]  /*9250*/  @!P0 SYNCS.PHASECHK.TRANS64 P0, [R0+URZ], R3 ;  /* 0x00000003000085a7 */ /* 0x000ea400080010ff */
[----:B--2---:R-:W-:Y:S05]  /*9260*/  @!P0 BRA `(.L_x_202) ;  /* 0xfffffffc00f08947 */ /* 0x004fea000383ffff */
[----:B------:R-:W-:Y:S05]  /*9270*/  BRA `(.L_x_203) ;  /* 0xffffffa400787947 */ /* 0x000fea000383ffff */
.L_x_69:
[----:B----4-:R-:W-:-:S07]  /*9280*/  MOV R0, UR5 ;  /* 0x0000000500007c02 */ /* 0x010fce0008000f00 */
.L_x_204:
[----:B-1----:R1:W2:Y:S02]  /*9290*/  SYNCS.PHASECHK.TRANS64.TRYWAIT P0, [R0+URZ], R3 ;  /* 0x00000003000075a7 */ /* 0x0022a400080011ff */
[----:B--2---:R-:W-:Y:S05]  /*92a0*/  @!P0 NANOSLEEP.SYNCS 0x989680 ;  /* 0x009896800000895d */ /* 0x004fea0003900000 */
[----:B------:R-:W2:Y:S02]  /*92b0*/  @!P0 SYNCS.PHASECHK.TRANS64 P0, [R0+URZ], R3 ;  /* 0x00000003000085a7 */ /* 0x000ea400080010ff */
[----:B--2---:R-:W-:Y:S05]  /*92c0*/  @!P0 BRA `(.L_x_204) ;  /* 0xfffffffc00f08947 */ /* 0x004fea000383ffff */
[----:B------:R-:W-:Y:S05]  /*92d0*/  BRA `(.L_x_205) ;  /* 0xffffffa400847947 */ /* 0x000fea000383ffff */
.L_x_72:
[----:B-1----:R1:W2:Y:S02]  /*92e0*/  SYNCS.PHASECHK.TRANS64.TRYWAIT P0, [R0+URZ+0x2b0], R5 ;  /* 0x0002b005000075a7 */ /* 0x0022a400080011ff */
[----:B--2---:R-:W-:Y:S05]  /*92f0*/  @!P0 NANOSLEEP.SYNCS 0x989680 ;  /* 0x009896800000895d */ /* 0x004fea0003900000 */
[----:B------:R-:W2:Y:S02]  /*9300*/  @!P0 SYNCS.PHASECHK.TRANS64 P0, [R0+URZ+0x2b0], R5 ;  /* 0x0002b005000085a7 */ /* 0x000ea400080010ff */
[----:B--2---:R-:W-:Y:S05]  /*9310*/  @!P0 BRA `(.L_x_72) ;  /* 0xfffffffc00f08947 */ /* 0x004fea000383ffff */
[----:B------:R-:W-:Y:S05]  /*9320*/  BRA `(.L_x_206) ;  /* 0xffffffa400e07947 */ /* 0x000fea000383ffff */
.L_x_73:
[----:B------:R-:W-:-:S07]  /*9330*/  MOV R0, UR5 ;  /* 0x0000000500007c02 */ /* 0x000fce0008000f00 */
.L_x_207:
[----:B-1----:R1:W2:Y:S02]  /*9340*/  SYNCS.PHASECHK.TRANS64.TRYWAIT P0, [R0+URZ+0x260], R5 ;  /* 0x00026005000075a7 */ /* 0x0022a400080011ff */
[----:B--2---:R-:W-:Y:S05]  /*9350*/  @!P0 NANOSLEEP.SYNCS 0x989680 ;  /* 0x009896800000895d */ /* 0x004fea0003900000 */
[----:B------:R-:W2:Y:S02]  /*9360*/  @!P0 SYNCS.PHASECHK.TRANS64 P0, [R0+URZ+0x260], R5 ;  /* 0x00026005000085a7 */ /* 0x000ea400080010ff */
[----:B--2---:R-:W-:Y:S05]  /*9370*/  @!P0 BRA `(.L_x_207) ;  /* 0xfffffffc00f08947 */ /* 0x004fea000383ffff */
[----:B------:R-:W-:Y:S05]  /*9380*/  BRA `(.L_x_208) ;  /* 0xffffffa400f07947 */ /* 0x000fea000383ffff */
.L_x_74:
[----:B-1----:R1:W2:Y:S02]  /*9390*/  SYNCS.PHASECHK.TRANS64.TRYWAIT P1, [R0+URZ+0x250], R5 ;  /* 0x00025005000075a7 */ /* 0x0022a400080211ff */
[----:B--2---:R-:W-:Y:S05]  /*93a0*/  @!P1 NANOSLEEP.SYNCS 0x989680 ;  /* 0x009896800000995d */ /* 0x004fea0003900000 */
[----:B------:R-:W2:Y:S02]  /*93b0*/  @!P1 SYNCS.PHASECHK.TRANS64 P1, [R0+URZ+0x250], R5 ;  /* 0x00025005000095a7 */ /* 0x000ea400080210ff */
[----:B--2---:R-:W-:Y:S05]  /*93c0*/  @!P1 BRA `(.L_x_74) ;  /* 0xfffffffc00f09947 */ /* 0x004fea000383ffff */
[----:B------:R-:W-:Y:S05]  /*93d0*/  BRA `(.L_x_209) ;  /* 0xffffffa800207947 */ /* 0x000fea000383ffff */
.L_x_77:
[----:B------:R-:W-:-:S07]  /*93e0*/  MOV R0, UR5 ;  /* 0x0000000500007c02 */ /* 0x000fce0008000f00 */
.L_x_210:
[----:B-1----:R1:W2:Y:S02]  /*93f0*/  SYNCS.PHASECHK.TRANS64.TRYWAIT P0, [R0+URZ+0x260], R3 ;  /* 0x00026003000075a7 */ /* 0x0022a400080011ff */
[----:B--2---:R-:W-:Y:S05]  /*9400*/  @!P0 NANOSLEEP.SYNCS 0x989680 ;  /* 0x009896800000895d */ /* 0x004fea0003900000 */
[----:B------:R-:W2:Y:S02]  /*9410*/  @!P0 SYNCS.PHASECHK.TRANS64 P0, [R0+URZ+0x260], R3 ;  /* 0x00026003000085a7 */ /* 0x000ea400080010ff */
[----:B--2---:R-:W-:Y:S05]  /*9420*/  @!P0 BRA `(.L_x_210) ;  /* 0xfffffffc00f08947 */ /* 0x004fea000383ffff */
[----:B------:R-:W-:Y:S05]  /*9430*/  BRA `(.L_x_76) ;  /* 0xffffffa800747947 */ /* 0x000fea000383ffff */
.L_x_84:
[----:B-1----:R1:W2:Y:S02]  /*9440*/  SYNCS.PHASECHK.TRANS64.TRYWAIT P1, [R0+URZ+0x250], R5 ;  /* 0x00025005000075a7 */ /* 0x0022a400080211ff */
[----:B--2---:R-:W-:Y:S05]  /*9450*/  @!P1 NANOSLEEP.SYNCS 0x989680 ;  /* 0x009896800000995d */ /* 0x004fea0003900000 */
[----:B------:R-:W2:Y:S02]  /*9460*/  @!P1 SYNCS.PHASECHK.TRANS64 P1, [R0+URZ+0x250], R5 ;  /* 0x00025005000095a7 */ /* 0x000ea400080210ff */
[----:B--2---:R-:W-:Y:S05]  /*9470*/  @!P1 BRA `(.L_x_84) ;  /* 0xfffffffc00f09947 */ /* 0x004fea000383ffff */
[----:B------:R-:W-:Y:S05]  /*9480*/  BRA `(.L_x_211) ;  /* 0xffffffac00cc7947 */ /* 0x000fea000383ffff */
.L_x_85:
[----:B------:R-:W-:-:S07]  /*9490*/  MOV R3, UR9 ;  /* 0x0000000900037c02 */ /* 0x000fce0008000f00 */
.L_x_212:
[----:B-1----:R1:W2:Y:S02]  /*94a0*/  SYNCS.PHASECHK.TRANS64.TRYWAIT P0, [R3+URZ+0x290], R0 ;  /* 0x00029000030075a7 */ /* 0x0022a400080011ff */
[----:B--2---:R-:W-:Y:S05]  /*94b0*/  @!P0 NANOSLEEP.SYNCS 0x989680 ;  /* 0x009896800000895d */ /* 0x004fea0003900000 */
[----:B------:R-:W2:Y:S02]  /*94c0*/  @!P0 SYNCS.PHASECHK.TRANS64 P0, [R3+URZ+0x290], R0 ;  /* 0x00029000030085a7 */ /* 0x000ea400080010ff */
[----:B--2---:R-:W-:Y:S05]  /*94d0*/  @!P0 BRA `(.L_x_212) ;  /* 0xfffffffc00f08947 */ /* 0x004fea000383ffff */
[----:B------:R-:W-:Y:S05]  /*94e0*/  BRA `(.L_x_213) ;  /* 0xffffffb000007947 */ /* 0x000fea000383ffff */
.L_x_88:
[----:B------:R-:W-:Y:S07]  /*94f0*/  MOV R0, UR7 ;  /* 0x0000000700007c02 */ /* 0x000fee0008000f00 */
.L_x_214:
[----:B-1----:R1:W2:Y:S02]  /*9500*/  SYNCS.PHASECHK.TRANS64.TRYWAIT P0, [R0+URZ], R3 ;  /* 0x00000003000075a7 */ /* 0x0022a400080011ff */
[----:B--2---:R-:W-:Y:S05]  /*9510*/  @!P0 NANOSLEEP.SYNCS 0x989680 ;  /* 0x009896800000895d */ /* 0x004fea0003900000 */
[----:B------:R-:W2:Y:S02]  /*9520*/  @!P0 SYNCS.PHASECHK.TRANS64 P0, [R0+URZ], R3 ;  /* 0x00000003000085a7 */ /* 0x000ea400080010ff */
[----:B--2---:R-:W-:Y:S05]  /*9530*/  @!P0 BRA `(.L_x_214) ;  /* 0xfffffffc00f08947 */ /* 0x004fea000383ffff */
[----:B------:R-:W-:Y:S05]  /*9540*/  BRA `(.L_x_87) ;  /* 0xffffffb000387947 */ /* 0x000fea000383ffff */
.L_x_91:
[----:B------:R-:W-:-:S07]  /*9550*/  MOV R0, UR5 ;  /* 0x0000000500007c02 */ /* 0x000fce0008000f00 */
.L_x_215:
[----:B--2---:R2:W3:Y:S02]  /*9560*/  SYNCS.PHASECHK.TRANS64.TRYWAIT P0, [R0+URZ], R3 ;  /* 0x00000003000075a7 */ /* 0x0044e400080011ff */
[----:B---3--:R-:W-:Y:S05]  /*9570*/  @!P0 NANOSLEEP.SYNCS 0x989680 ;  /* 0x009896800000895d */ /* 0x008fea0003900000 */
[----:B------:R-:W3:Y:S02]  /*9580*/  @!P0 SYNCS.PHASECHK.TRANS64 P0, [R0+URZ], R3 ;  /* 0x00000003000085a7 */ /* 0x000ee400080010ff */
[----:B---3--:R-:W-:Y:S05]  /*9590*/  @!P0 BRA `(.L_x_215) ;  /* 0xfffffffc00f08947 */ /* 0x008fea000383ffff */
[----:B------:R-:W-:Y:S05]  /*95a0*/  BRA `(.L_x_216) ;  /* 0xffffffb000d87947 */ /* 0x000fea000383ffff */
.L_x_92:
[----:B------:R-:W-:-:S07]  /*95b0*/  MOV R0, UR5 ;  /* 0x0000000500007c02 */ /* 0x000fce0008000f00 */
.L_x_217:
[----:B--2---:R2:W3:Y:S02]  /*95c0*/  SYNCS.PHASECHK.TRANS64.TRYWAIT P0, [R0+URZ], R3 ;  /* 0x00000003000075a7 */ /* 0x0044e400080011ff */
[----:B---3--:R-:W-:Y:S05]  /*95d0*/  @!P0 NANOSLEEP.SYNCS 0x989680 ;  /* 0x009896800000895d */ /* 0x008fea0003900000 */
[----:B------:R-:W3:Y:S02]  /*95e0*/  @!P0 SYNCS.PHASECHK.TRANS64 P0, [R0+URZ], R3 ;  /* 0x00000003000085a7 */ /* 0x000ee400080010ff */
[----:B---3--:R-:W-:Y:S05]  /*95f0*/  @!P0 BRA `(.L_x_217) ;  /* 0xfffffffc00f08947 */ /* 0x008fea000383ffff */
[----:B------:R-:W-:Y:S05]  /*9600*/  BRA `(.L_x_218) ;  /* 0xffffffb000e47947 */ /* 0x000fea000383ffff */
.L_x_93:
[----:B------:R-:W-:-:S07]  /*9610*/  MOV R0, UR5 ;  /* 0x0000000500007c02 */ /* 0x000fce0008000f00 */
.L_x_219:
[----:B--2---:R2:W3:Y:S02]  /*9620*/  SYNCS.PHASECHK.TRANS64.TRYWAIT P0, [R0+URZ], R3 ;  /* 0x00000003000075a7 */ /* 0x0044e400080011ff */
[----:B---3--:R-:W-:Y:S05]  /*9630*/  @!P0 NANOSLEEP.SYNCS 0x989680 ;  /* 0x009896800000895d */ /* 0x008fea0003900000 */
[----:B------:R-:W3:Y:S02]  /*9640*/  @!P0 SYNCS.PHASECHK.TRANS64 P0, [R0+URZ], R3 ;  /* 0x00000003000085a7 */ /* 0x000ee400080010ff */
[----:B---3--:R-:W-:Y:S05]  /*9650*/  @!P0 BRA `(.L_x_219) ;  /* 0xfffffffc00f08947 */ /* 0x008fea000383ffff */
[----:B------:R-:W-:Y:S05]  /*9660*/  BRA `(.L_x_220) ;  /* 0xffffffb000f07947 */ /* 0x000fea000383ffff */
.L_x_94:
[----:B------:R-:W-:-:S07]  /*9670*/  MOV R0, UR7 ;  /* 0x0000000700007c02 */ /* 0x000fce0008000f00 */
.L_x_221:
[----:B--2---:R2:W3:Y:S02]  /*9680*/  SYNCS.PHASECHK.TRANS64.TRYWAIT P0, [R0+URZ], R3 ;  /* 0x00000003000075a7 */ /* 0x0044e400080011ff */
[----:B---3--:R-:W-:Y:S05]  /*9690*/  @!P0 NANOSLEEP.SYNCS 0x989680 ;  /* 0x009896800000895d */ /* 0x008fea0003900000 */
[----:B------:R-:W3:Y:S02]  /*96a0*/  @!P0 SYNCS.PHASECHK.TRANS64 P0, [R0+URZ], R3 ;  /* 0x00000003000085a7 */ /* 0x000ee400080010ff */
[----:B---3--:R-:W-:Y:S05]  /*96b0*/  @!P0 BRA `(.L_x_221) ;  /* 0xfffffffc00f08947 */ /* 0x008fea000383ffff */
[----:B------:R-:W-:Y:S05]  /*96c0*/  BRA `(.L_x_222) ;  /* 0xffffffb000fc7947 */ /* 0x000fea000383ffff */
.L_x_99:
[----:B--2---:R2:W3:Y:S02]  /*96d0*/  SYNCS.PHASECHK.TRANS64.TRYWAIT P0, [R0+URZ+0x250], R3 ;  /* 0x00025003000075a7 */ /* 0x0044e400080011ff */
[----:B---3--:R-:W-:Y:S05]  /*96e0*/  @!P0 NANOSLEEP.SYNCS 0x989680 ;  /* 0x009896800000895d */ /* 0x008fea0003900000 */
[----:B------:R-:W3:Y:S02]  /*96f0*/  @!P0 SYNCS.PHASECHK.TRANS64 P0, [R0+URZ+0x250], R3 ;  /* 0x00025003000085a7 */ /* 0x000ee400080010ff */
[----:B---3--:R-:W-:Y:S05]  /*9700*/  @!P0 BRA `(.L_x_99) ;  /* 0xfffffffc00f08947 */ /* 0x008fea000383ffff */
[----:B------:R-:W-:Y:S05]  /*9710*/  BRA `(.L_x_223) ;  /* 0xffffffb800007947 */ /* 0x000fea000383ffff */
.L_x_102:
[----:B------:R-:W-:Y:S07]  /*9720*/  MOV R0, UR7 ;  /* 0x0000000700007c02 */ /* 0x000fee0008000f00 */
.L_x_224:
[----:B--2---:R2:W3:Y:S02]  /*9730*/  SYNCS.PHASECHK.TRANS64.TRYWAIT P0, [R0+URZ+0x248], R3 ;  /* 0x00024803000075a7 */ /* 0x0044e400080011ff */
[----:B---3--:R-:W-:Y:S05]  /*9740*/  @!P0 NANOSLEEP.SYNCS 0x989680 ;  /* 0x009896800000895d */ /* 0x008fea0003900000 */
[----:B------:R-:W3:Y:S02]  /*9750*/  @!P0 SYNCS.PHASECHK.TRANS64 P0, [R0+URZ+0x248], R3 ;  /* 0x00024803000085a7 */ /* 0x000ee400080010ff */
[----:B---3--:R-:W-:Y:S05]  /*9760*/  @!P0 BRA `(.L_x_224) ;  /* 0xfffffffc00f08947 */ /* 0x008fea000383ffff */
[----:B------:R-:W-:Y:S05]  /*9770*/  BRA `(.L_x_101) ;  /* 0xffffffb800e07947 */ /* 0x000fea000383ffff */
.L_x_105:
[----:B--2---:R-:W-:Y:S07]  /*9780*/  MOV R3, UR7 ;  /* 0x0000000700037c02 */ /* 0x004fee0008000f00 */
.L_x_225:
[----:B-1----:R1:W2:Y:S02]  /*9790*/  SYNCS.PHASECHK.TRANS64.TRYWAIT P0, [R3+URZ+0x230], R12 ;  /* 0x0002300c030075a7 */ /* 0x0022a400080011ff */
[----:B--2---:R-:W-:Y:S05]  /*97a0*/  @!P0 NANOSLEEP.SYNCS 0x989680 ;  /* 0x009896800000895d */ /* 0x004fea0003900000 */
[----:B------:R-:W2:Y:S02]  /*97b0*/  @!P0 SYNCS.PHASECHK.TRANS64 P0, [R3+URZ+0x230], R12 ;  /* 0x0002300c030085a7 */ /* 0x000ea400080010ff */
[----:B--2---:R-:W-:Y:S05]  /*97c0*/  @!P0 BRA `(.L_x_225) ;  /* 0xfffffffc00f08947 */ /* 0x004fea000383ffff */
[----:B------:R-:W-:Y:S05]  /*97d0*/  BRA `(.L_x_226) ;  /* 0xffffffbc00587947 */ /* 0x000fea000383ffff */
.L_x_106:
[----:B------:R-:W-:Y:S07]  /*97e0*/  MOV R3, UR7 ;  /* 0x0000000700037c02 */ /* 0x000fee0008000f00 */
.L_x_227:
[----:B-1----:R1:W2:Y:S02]  /*97f0*/  SYNCS.PHASECHK.TRANS64.TRYWAIT P0, [R3+URZ+0x238], R12 ;  /* 0x0002380c030075a7 */ /* 0x0022a400080011ff */
[----:B--2---:R-:W-:Y:S05]  /*9800*/  @!P0 NANOSLEEP.SYNCS 0x989680 ;  /* 0x009896800000895d */ /* 0x004fea0003900000 */
[----:B------:R-:W2:Y:S02]  /*9810*/  @!P0 SYNCS.PHASECHK.TRANS64 P0, [R3+URZ+0x238], R12 ;  /* 0x0002380c030085a7 */ /* 0x000ea400080010ff */
[----:B--2---:R-:W-:Y:S05]  /*9820*/  @!P0 BRA `(.L_x_227) ;  /* 0xfffffffc00f08947 */ /* 0x004fea000383ffff */
[----:B------:R-:W-:Y:S05]  /*9830*/  BRA `(.L_x_228) ;  /* 0xffffffbc00d87947 */ /* 0x000fea000383ffff */
.L_x_108:
[----:B------:R-:W-:-:S07]  /*9840*/  MOV R0, UR7 ;  /* 0x0000000700007c02 */ /* 0x000fce0008000f00 */
.L_x_229:
[----:B-1----:R1:W3:Y:S02]  /*9850*/  SYNCS.PHASECHK.TRANS64.TRYWAIT P0, [R0+URZ+0x230], R3 ;  /* 0x00023003000075a7 */ /* 0x0022e400080011ff */
[----:B---3--:R-:W-:Y:S05]  /*9860*/  @!P0 NANOSLEEP.SYNCS 0x989680 ;  /* 0x009896800000895d */ /* 0x008fea0003900000 */
[----:B------:R-:W3:Y:S02]  /*9870*/  @!P0 SYNCS.PHASECHK.TRANS64 P0, [R0+URZ+0x230], R3 ;  /* 0x00023003000085a7 */ /* 0x000ee400080010ff */
[----:B---3--:R-:W-:Y:S05]  /*9880*/  @!P0 BRA `(.L_x_229) ;  /* 0xfffffffc00f08947 */ /* 0x008fea000383ffff */
[----:B------:R-:W-:Y:S05]  /*9890*/  BRA `(.L_x_230) ;  /* 0xffffffc000487947 */ /* 0x000fea000383ffff */
.L_x_110:
[----:B--2---:R2:W4:Y:S02]  /*98a0*/  SYNCS.PHASECHK.TRANS64.TRYWAIT P0, [R0+URZ+0x250], R3 ;  /* 0x00025003000075a7 */ /* 0x00452400080011ff */
[----:B----4-:R-:W-:Y:S05]  /*98b0*/  @!P0 NANOSLEEP.SYNCS 0x989680 ;  /* 0x009896800000895d */ /* 0x010fea0003900000 */
[----:B------:R-:W4:Y:S02]  /*98c0*/  @!P0 SYNCS.PHASECHK.TRANS64 P0, [R0+URZ+0x250], R3 ;  /* 0x00025003000085a7 */ /* 0x000f2400080010ff */
[----:B----4-:R-:W-:Y:S05]  /*98d0*/  @!P0 BRA `(.L_x_110) ;  /* 0xfffffffc00f08947 */ /* 0x010fea000383ffff */
[----:B------:R-:W-:Y:S05]  /*98e0*/  BRA `(.L_x_231) ;  /* 0xffffffc400147947 */ /* 0x000fea000383ffff */
.L_x_121:
[----:B-1----:R1:W3:Y:S02]  /*98f0*/  SYNCS.PHASECHK.TRANS64.TRYWAIT P1, [R0+URZ+0x220], R3 ;  /* 0x00022003000075a7 */ /* 0x0022e400080211ff */
[----:B---3--:R-:W-:Y:S05]  /*9900*/  @!P1 NANOSLEEP.SYNCS 0x989680 ;  /* 0x009896800000995d */ /* 0x008fea0003900000 */
[----:B------:R-:W3:Y:S02]  /*9910*/  @!P1 SYNCS.PHASECHK.TRANS64 P1, [R0+URZ+0x220], R3 ;  /* 0x00022003000095a7 */ /* 0x000ee400080210ff */
[----:B---3--:R-:W-:Y:S05]  /*9920*/  @!P1 BRA `(.L_x_121) ;  /* 0xfffffffc00f09947 */ /* 0x008fea000383ffff */
[----:B------:R-:W-:Y:S05]  /*9930*/  BRA `(.L_x_120) ;  /* 0xffffffd0002c7947 */ /* 0x000fea000383ffff */
.L_x_123:
[----:B-1----:R1:W4:Y:S02]  /*9940*/  SYNCS.PHASECHK.TRANS64.TRYWAIT P0, [R113+URZ+0x270], R2 ;  /* 0x00027002710075a7 */ /* 0x00232400080011ff */
[----:B----4-:R-:W-:Y:S05]  /*9950*/  @!P0 NANOSLEEP.SYNCS 0x989680 ;  /* 0x009896800000895d */ /* 0x010fea0003900000 */
[----:B------:R-:W4:Y:S02]  /*9960*/  @!P0 SYNCS.PHASECHK.TRANS64 P0, [R113+URZ+0x270], R2 ;  /* 0x00027002710085a7 */ /* 0x000f2400080010ff */
[----:B----4-:R-:W-:Y:S05]  /*9970*/  @!P0 BRA `(.L_x_123) ;  /* 0xfffffffc00f08947 */ /* 0x010fea000383ffff */
[----:B------:R-:W-:Y:S05]  /*9980*/  BRA `(.L_x_122) ;  /* 0xffffffd000807947 */ /* 0x000fea000383ffff */
.L_x_131:
[----:B--2---:R2:W3:Y:S02]  /*9990*/  SYNCS.PHASECHK.TRANS64.TRYWAIT P0, [R32+URZ+0x220], R3 ;  /* 0x00022003200075a7 */ /* 0x0044e400080011ff */
[----:B---3--:R-:W-:Y:S05]  /*99a0*/  @!P0 NANOSLEEP.SYNCS 0x989680 ;  /* 0x009896800000895d */ /* 0x008fea0003900000 */
[----:B------:R-:W3:Y:S02]  /*99b0*/  @!P0 SYNCS.PHASECHK.TRANS64 P0, [R32+URZ+0x220], R3 ;  /* 0x00022003200085a7 */ /* 0x000ee400080010ff */
[----:B---3--:R-:W-:Y:S05]  /*99c0*/  @!P0 BRA `(.L_x_131) ;  /* 0xfffffffc00f08947 */ /* 0x008fea000383ffff */
[----:B------:R-:W-:Y:S05]  /*99d0*/  BRA `(.L_x_130) ;  /* 0xffffffdc00707947 */ /* 0x000fea000383ffff */
        .weak           $__internal_0_$__cuda_sm10x_tcgen05_guardrail_trap_col_being_dealloced_not_returned_by_alloc
        .type           $__internal_0_$__cuda_sm10x_tcgen05_guardrail_trap_col_being_dealloced_not_returned_by_alloc,@function
        .size           $__internal_0_$__cuda_sm10x_tcgen05_guardrail_trap_col_being_dealloced_not_returned_by_alloc,($__internal_1_$__cuda_sm10x_tcgen05_guardrail_trap_phase_invalid_during_alloc - $__internal_0_$__cuda_sm10x_tcgen05_guardrail_trap_col_being_dealloced_not_returned_by_alloc)
$__internal_0_$__cuda_sm10x_tcgen05_guardrail_trap_col_being_dealloced_not_returned_by_alloc:
[----:B------:R-:W-:Y:S05]  /*99e0*/  BPT.TRAP 0x1 ;  /* 0x000000040000795c */ /* 0x000fea0000300000 */
[----:B------:R-:W-:-:S04]  /*99f0*/  HFMA2 R3, -RZ, RZ, 0, 0 ;  /* 0x00000000ff037431 */ /* 0x000fc800000001ff */
[----:B------:R-:W-:Y:S05]  /*9a00*/  RET.REL.NODEC R2 `(_ZN7cutlass13device_kernelINS_4gemm6kernel13GemmUniversalIN4cute5tupleIJiiiiEEENS1_10collective13CollectiveMmaINS1_35MainloopSm100TmaUmmaWarpSpecializedILi34ELi2ELi4ENS5_IJNS4_1CILi1EEESB_SB_EEEEENS5_IJNSA_ILi64EEENSA_ILi128EEENSA_ILi32EEEEEENS_12float_e4m3_tENS5_IJlSB_lEEESI_SJ_NS4_8TiledMMAINS4_8MMA_AtomIJNS4_10MMA_TraitsINS4_19SM100_MMA_F8F6F4_SSEJSI_SI_fSE_SF_NS4_17integral_constantINS4_4UMMA5MajorELSQ_0EEESR_NSO_INSP_7ScaleInELSS_0EEEST_EEEEEENS4_6LayoutISC_NS5_IJNSA_ILi0EEESX_SX_EEEEENS5_IJNS4_10UnderscoreES10_S10_EEEEENS4_13SM90_TMA_LOADENS4_14ComposedLayoutINS4_7SwizzleILi1ELi4ELi3EEENS4_18smem_ptr_flag_bitsILi8EEENSW_INS5_IJNSA_ILi8EEESG_EEENS5_IJSG_SB_EEEEEEEvNS4_8identityES13_S1D_vS1E_EENS_8epilogue10collective18CollectiveEpilogueINS1G_23Sm100TmaWarpSpecializedILi2ELi2ELi32ELb0ELb0EEEJSH_NS5_IJNSW_ISE_SB_EES1L_EEESI_SJ_SI_SJ_NS1G_6fusion15FusionCallbacksIS1K_NS1N_17LinearCombinationISI_fSI_fLNS_15FloatRoundStyleE2EEESH_S1M_JEEENS4_5SM1004TMEM4LOAD26SM100_TMEM_LOAD_16dp32b32xES13_NS14_INS15_ILi2ELi4ELi3EEES18_NSW_INS5_IJS19_SE_EEENS5_IJSE_SB_EEEEEEENS4_39AutoVectorizingCopyWithAssumedAlignmentILi128EEENS4_14SM90_TMA_STOREES21_S23_S23_EEEvvEEEEvNT_6ParamsE) ;  /* 0xffffff64027c7950 */ /* 0x000fea0003c3ffff */
        .weak           $__internal_1_$__cuda_sm10x_tcgen05_guardrail_trap_phase_invalid_during_alloc
        .type           $__internal_1_$__cuda_sm10x_tcgen05_guardrail_trap_phase_invalid_during_alloc,@function
        .size           $__internal_1_$__cuda_sm10x_tcgen05_guardrail_trap_phase_invalid_during_alloc,($__internal_2_$__cuda_sm10x_tcgen05_guardrail_trap_unallocated_columns_being_dealloced - $__internal_1_$__cuda_sm10x_tcgen05_guardrail_trap_phase_invalid_during_alloc)
$__internal_1_$__cuda_sm10x_tcgen05_guardrail_trap_phase_invalid_during_alloc:
[----:B------:R-:W-:Y:S05]  /*9a10*/  BPT.TRAP 0x1 ;  /* 0x000000040000795c */ /* 0x000fea0000300000 */
[----:B------:R-:W-:-:S04]  /*9a20*/  MOV R3, 0x0 ;  /* 0x0000000000037802 */ /* 0x000fc80000000f00 */
[----:B------:R-:W-:Y:S05]  /*9a30*/  RET.REL.NODEC R2 `(_ZN7cutlass13device_kernelINS_4gemm6kernel13GemmUniversalIN4cute5tupleIJiiiiEEENS1_10collective13CollectiveMmaINS1_35MainloopSm100TmaUmmaWarpSpecializedILi34ELi2ELi4ENS5_IJNS4_1CILi1EEESB_SB_EEEEENS5_IJNSA_ILi64EEENSA_ILi128EEENSA_ILi32EEEEEENS_12float_e4m3_tENS5_IJlSB_lEEESI_SJ_NS4_8TiledMMAINS4_8MMA_AtomIJNS4_10MMA_TraitsINS4_19SM100_MMA_F8F6F4_SSEJSI_SI_fSE_SF_NS4_17integral_constantINS4_4UMMA5MajorELSQ_0EEESR_NSO_INSP_7ScaleInELSS_0EEEST_EEEEEENS4_6LayoutISC_NS5_IJNSA_ILi0EEESX_SX_EEEEENS5_IJNS4_10UnderscoreES10_S10_EEEEENS4_13SM90_TMA_LOADENS4_14ComposedLayoutINS4_7SwizzleILi1ELi4ELi3EEENS4_18smem_ptr_flag_bitsILi8EEENSW_INS5_IJNSA_ILi8EEESG_EEENS5_IJSG_SB_EEEEEEEvNS4_8identityES13_S1D_vS1E_EENS_8epilogue10collective18CollectiveEpilogueINS1G_23Sm100TmaWarpSpecializedILi2ELi2ELi32ELb0ELb0EEEJSH_NS5_IJNSW_ISE_SB_EES1L_EEESI_SJ_SI_SJ_NS1G_6fusion15FusionCallbacksIS1K_NS1N_17LinearCombinationISI_fSI_fLNS_15FloatRoundStyleE2EEESH_S1M_JEEENS4_5SM1004TMEM4LOAD26SM100_TMEM_LOAD_16dp32b32xES13_NS14_INS15_ILi2ELi4ELi3EEES18_NSW_INS5_IJS19_SE_EEENS5_IJSE_SB_EEEEEEENS4_39AutoVectorizingCopyWithAssumedAlignmentILi128EEENS4_14SM90_TMA_STOREES21_S23_S23_EEEvvEEEEvNT_6ParamsE) ;  /* 0xffffff6402707950 */ /* 0x000fea0003c3ffff */
        .weak           $__internal_2_$__cuda_sm10x_tcgen05_guardrail_trap_unallocated_columns_being_dealloced
        .type           $__internal_2_$__cuda_sm10x_tcgen05_guardrail_trap_unallocated_columns_being_dealloced,@function
        .size           $__internal_2_$__cuda_sm10x_tcgen05_guardrail_trap_unallocated_columns_being_dealloced,(.L_x_233 - $__internal_2_$__cuda_sm10x_tcgen05_guardrail_trap_unallocated_columns_being_dealloced)
$__internal_2_$__cuda_sm10x_tcgen05_guardrail_trap_unallocated_columns_being_dealloced:
[----:B------:R-:W-:Y:S05]  /*9a40*/  BPT.TRAP 0x1 ;  /* 0x000000040000795c */ /* 0x000fea0000300000 */
[----:B------:R-:W-:-:S04]  /*9a50*/  HFMA2 R3, -RZ, RZ, 0, 0 ;  /* 0x00000000ff037431 */ /* 0x000fc800000001ff */
[----:B------:R-:W-:Y:S05]  /*9a60*/  RET.REL.NODEC R2 `(_ZN7cutlass13device_kernelINS_4gemm6kernel13GemmUniversalIN4cute5tupleIJiiiiEEENS1_10collective13CollectiveMmaINS1_35MainloopSm100TmaUmmaWarpSpecializedILi34ELi2ELi4ENS5_IJNS4_1CILi1EEESB_SB_EEEEENS5_IJNSA_ILi64EEENSA_ILi128EEENSA_ILi32EEEEEENS_12float_e4m3_tENS5_IJlSB_lEEESI_SJ_NS4_8TiledMMAINS4_8MMA_AtomIJNS4_10MMA_TraitsINS4_19SM100_MMA_F8F6F4_SSEJSI_SI_fSE_SF_NS4_17integral_constantINS4_4UMMA5MajorELSQ_0EEESR_NSO_INSP_7ScaleInELSS_0EEEST_EEEEEENS4_6LayoutISC_NS5_IJNSA_ILi0EEESX_SX_EEEEENS5_IJNS4_10UnderscoreES10_S10_EEEEENS4_13SM90_TMA_LOADENS4_14ComposedLayoutINS4_7SwizzleILi1ELi4ELi3EEENS4_18smem_ptr_flag_bitsILi8EEENSW_INS5_IJNSA_ILi8EEESG_EEENS5_IJSG_SB_EEEEEEEvNS4_8identityES13_S1D_vS1E_EENS_8epilogue10collective18CollectiveEpilogueINS1G_23Sm100TmaWarpSpecializedILi2ELi2ELi32ELb0ELb0EEEJSH_NS5_IJNSW_ISE_SB_EES1L_EEESI_SJ_SI_SJ_NS1G_6fusion15FusionCallbacksIS1K_NS1N_17LinearCombinationISI_fSI_fLNS_15FloatRoundStyleE2EEESH_S1M_JEEENS4_5SM1004TMEM4LOAD26SM100_TMEM_LOAD_16dp32b32xES13_NS14_INS15_ILi2ELi4ELi3EEES18_NSW_INS5_IJS19_SE_EEENS5_IJSE_SB_EEEEEEENS4_39AutoVectorizingCopyWithAssumedAlignmentILi128EEENS4_14SM90_TMA_STOREES21_S23_S23_EEEvvEEEEvNT_6ParamsE) ;  /* 0xffffff6402647950 */ /* 0x000fea0003c3ffff */
.L_x_232:
[----:B------:R-:W-:-:S00]  /*9a70*/  BRA `(.L_x_232) ;  /* 0xfffffffc00fc7947 */ /* 0x000fc0000383ffff */
[----:B------:R-:W-:-:S00]  /*9a80*/  NOP ;  /* 0x0000000000007918 */ /* 0x000fc00000000000 */
[----:B------:R-:W-:-:S00]  /*9a90*/  NOP ;  /* 0x0000000000007918 */ /* 0x000fc00000000000 */
[----:B------:R-:W-:-:S00]  /*9aa0*/  NOP ;  /* 0x0000000000007918 */ /* 0x000fc00000000000 */
[----:B------:R-:W-:-:S00]  /*9ab0*/  NOP ;  /* 0x0000000000007918 */ /* 0x000fc00000000000 */
[----:B------:R-:W-:-:S00]  /*9ac0*/  NOP ;  /* 0x0000000000007918 */ /* 0x000fc00000000000 */
[----:B------:R-:W-:-:S00]  /*9ad0*/  NOP ;  /* 0x0000000000007918 */ /* 0x000fc00000000000 */
[----:B------:R-:W-:-:S00]  /*9ae0*/  NOP ;  /* 0x0000000000007918 */ /* 0x000fc00000000000 */
[----:B------:R-:W-:-:S00]  /*9af0*/  NOP ;  /* 0x0000000000007918 */ /* 0x000fc00000000000 */
.L_x_233:


//--------------------- .nv.global.init           --------------------------
	.section	.nv.global.init,"aw",@progbits
.nv.global.init:
	.type		$str$27,@object
	.size		$str$27,($str$28 - $str$27)
$str$27:
        /*0000*/ 	.byte	0x28, 0x61, 0x64, 0x64, 0x72, 0x65, 0x73, 0x73, 0x20, 0x26, 0x20, 0x6d, 0x61, 0x73, 0x6b, 0x29
        /*0010*/ 	.byte	0x20, 0x3d, 0x3d, 0x20, 0x30, 0x00
	.type		$str$28,@object
	.size		$str$28,($str$26 - $str$28)
$str$28:
        /*0016*/ 	.byte	0x2f, 0x74, 0x6d, 0x70, 0x2f, 0x63, 0x75, 0x74, 0x6c, 0x61, 0x73, 0x73, 0x5f, 0x73, 0x77, 0x65
        /*0026*/ 	.byte	0x65, 0x70, 0x5f, 0x73, 0x72, 0x63, 0x2f, 0x69, 0x6e, 0x63, 0x6c, 0x75, 0x64, 0x65, 0x2f, 0x63
        /*0036*/ 	.byte	0x75, 0x74, 0x65, 0x2f, 0x70, 0x6f, 0x69, 0x6e, 0x74, 0x65, 0x72, 0x5f, 0x66, 0x6c, 0x61, 0x67
        /*0046*/ 	.byte	0x67, 0x65, 0x64, 0x2e, 0x68, 0x70, 0x70, 0x00
	.type		$str$26,@object
	.size		$str$26,($str$25 - $str$26)
$str$26:
        /*004e*/ 	.byte	0x2f, 0x74, 0x6d, 0x70, 0x2f, 0x63, 0x75, 0x74, 0x6c, 0x61, 0x73, 0x73, 0x5f, 0x73, 0x77, 0x65
        /*005e*/ 	.byte	0x65, 0x70, 0x5f, 0x73, 0x72, 0x63, 0x2f, 0x69, 0x6e, 0x63, 0x6c, 0x75, 0x64, 0x65, 0x2f, 0x63
        /*006e*/ 	.byte	0x75, 0x74, 0x65, 0x2f, 0x61, 0x74, 0x6f, 0x6d, 0x2f, 0x63, 0x6f, 0x70, 0x79, 0x5f, 0x74, 0x72
        /*007e*/ 	.byte	0x61, 0x69, 0x74, 0x73, 0x5f, 0x73, 0x6d, 0x31, 0x30, 0x30, 0x2e, 0x68, 0x70, 0x70, 0x00
	.type		$str$25,@object
	.size		$str$25,(__unnamed_1 - $str$25)
$str$25:
        /*008d*/ 	.byte	0x28, 0x28, 0x75, 0x69, 0x6e, 0x74, 0x33, 0x32, 0x5f, 0x74, 0x28, 0x74, 0x68, 0x72, 0x65, 0x61
        /*009d*/ 	.byte	0x64, 0x49, 0x64, 0x78, 0x2e, 0x78, 0x29, 0x20, 0x2f, 0x20, 0x33, 0x32, 0x29, 0x20, 0x25, 0x20
        /*00ad*/ 	.byte	0x34, 0x29, 0x20, 0x3d, 0x3d, 0x20, 0x28, 0x28, 0x28, 0x74, 0x6d, 0x65, 0x6d, 0x5f, 0x61, 0x64
        /*00bd*/ 	.byte	0x64, 0x72, 0x20, 0x3e, 0x3e, 0x20, 0x31, 0x36, 0x29, 0x20, 0x2f, 0x20, 0x33, 0x32, 0x29, 0x20
        /*00cd*/ 	.byte	0x25, 0x20, 0x34, 0x29, 0x00
	.type		__unnamed_1,@object
	.size		__unnamed_1,(__unnamed_2 - __unnamed_1)
__unnamed_1:
        /*00d2*/ 	.byte	0x61, 0x75, 0x74, 0x6f, 0x20, 0x63, 0x75, 0x74, 0x65, 0x3a, 0x3a, 0x61, 0x73, 0x5f, 0x70, 0x6f
        /* <DEDUP_REMOVED lines=24> */
        /*0262*/ 	.byte	0x3c, 0x34, 0x30, 0x39, 0x36, 0x3e, 0x3e, 0x3e, 0x3e, 0x5d, 0x00
	.type		__unnamed_2,@object
	.size		__unnamed_2,(.L_2 - __unnamed_2)
__unnamed_2:
        /* <DEDUP_REMOVED lines=40> */
        /*04ed*/ 	.byte	0x74, 0x65, 0x3a, 0x3a, 0x43, 0x3c, 0x30, 0x3e, 0x3e, 0x3e, 0x3e, 0x5d, 0x00
.L_2:


//--------------------- .nv.shared._ZN7cutlass13device_kernelINS_4gemm6kernel13GemmUniversalIN4cute5tupleIJiiiiEEENS1_10collective13CollectiveMmaINS1_35MainloopSm100TmaUmmaWarpSpecializedILi34ELi2ELi4ENS5_IJNS4_1CILi1EEESB_SB_EEEEENS5_IJNSA_ILi64EEENSA_ILi128EEENSA_ILi32EEEEEENS_12float_e4m3_tENS5_IJlSB_lEEESI_SJ_NS4_8TiledMMAINS4_8MMA_AtomIJNS4_10MMA_TraitsINS4_19SM100_MMA_F8F6F4_SSEJSI_SI_fSE_SF_NS4_17integral_constantINS4_4UMMA5MajorELSQ_0EEESR_NSO_INSP_7ScaleInELSS_0EEEST_EEEEEENS4_6LayoutISC_NS5_IJNSA_ILi0EEESX_SX_EEEEENS5_IJNS4_10UnderscoreES10_S10_EEEEENS4_13SM90_TMA_LOADENS4_14ComposedLayoutINS4_7SwizzleILi1ELi4ELi3EEENS4_18smem_ptr_flag_bitsILi8EEENSW_INS5_IJNSA_ILi8EEESG_EEENS5_IJSG_SB_EEEEEEEvNS4_8identityES13_S1D_vS1E_EENS_8epilogue10collective18CollectiveEpilogueINS1G_23Sm100TmaWarpSpecializedILi2ELi2ELi32ELb0ELb0EEEJSH_NS5_IJNSW_ISE_SB_EES1L_EEESI_SJ_SI_SJ_NS1G_6fusion15FusionCallbacksIS1K_NS1N_17LinearCombinationISI_fSI_fLNS_15FloatRoundStyleE2EEESH_S1M_JEEENS4_5SM1004TMEM4LOAD26SM100_TMEM_LOAD_16dp32b32xES13_NS14_INS15_ILi2ELi4ELi3EEES18_NSW_INS5_IJS19_SE_EEENS5_IJSE_SB_EEEEEEENS4_39AutoVectorizingCopyWithAssumedAlignmentILi128EEENS4_14SM90_TMA_STOREES21_S23_S23_EEEvvEEEEvNT_6ParamsE --------------------------
	.section	.nv.shared._ZN7cutlass13device_kernelINS_4gemm6kernel13GemmUniversalIN4cute5tupleIJiiiiEEENS1_10collective13CollectiveMmaINS1_35MainloopSm100TmaUmmaWarpSpecializedILi34ELi2ELi4ENS5_IJNS4_1CILi1EEESB_SB_EEEEENS5_IJNSA_ILi64EEENSA_ILi128EEENSA_ILi32EEEEEENS_12float_e4m3_tENS5_IJlSB_lEEESI_SJ_NS4_8TiledMMAINS4_8MMA_AtomIJNS4_10MMA_TraitsINS4_19SM100_MMA_F8F6F4_SSEJSI_SI_fSE_SF_NS4_17integral_constantINS4_4UMMA5MajorELSQ_0EEESR_NSO_INSP_7ScaleInELSS_0EEEST_EEEEEENS4_6LayoutISC_NS5_IJNSA_ILi0EEESX_SX_EEEEENS5_IJNS4_10UnderscoreES10_S10_EEEEENS4_13SM90_TMA_LOADENS4_14ComposedLayoutINS4_7SwizzleILi1ELi4ELi3EEENS4_18smem_ptr_flag_bitsILi8EEENSW_INS5_IJNSA_ILi8EEESG_EEENS5_IJSG_SB_EEEEEEEvNS4_8identityES13_S1D_vS1E_EENS_8epilogue10collective18CollectiveEpilogueINS1G_23Sm100TmaWarpSpecializedILi2ELi2ELi32ELb0ELb0EEEJSH_NS5_IJNSW_ISE_SB_EES1L_EEESI_SJ_SI_SJ_NS1G_6fusion15FusionCallbacksIS1K_NS1N_17LinearCombinationISI_fSI_fLNS_15FloatRoundStyleE2EEESH_S1M_JEEENS4_5SM1004TMEM4LOAD26SM100_TMEM_LOAD_16dp32b32xES13_NS14_INS15_ILi2ELi4ELi3EEES18_NSW_INS5_IJS19_SE_EEENS5_IJSE_SB_EEEEEEENS4_39AutoVectorizingCopyWithAssumedAlignmentILi128EEENS4_14SM90_TMA_STOREES21_S23_S23_EEEvvEEEEvNT_6ParamsE,"aw",@nobits
	.sectionflags	@""
	.align	16
	.zero		1024


//--------------------- .nv.shared.reserved.0     --------------------------
	.section	.nv.shared.reserved.0,"aw",@nobits
	.weak		__nv_reservedSMEM_offset_0_alias
	.size		__nv_reservedSMEM_offset_0_alias, 0, 64
	.other		__nv_reservedSMEM_offset_0_alias,@"STO_CUDA_RESERVED_SHARED STV_DEFAULT"
__nv_reservedSMEM_offset_0_alias:
	.zero		0
.nv.shared.reserved.0:
	.zero		64
	.weak		__nv_reservedSMEM_tcgen05_partition
	.type		__nv_reservedSMEM_tcgen05_partition,@object
	.size		__nv_reservedSMEM_tcgen05_partition,(.L_0 - __nv_reservedSMEM_tcgen05_partition)
__nv_reservedSMEM_tcgen05_partition:
	.zero		32
.L_0:


//--------------------- .nv.global                --------------------------
	.section	.nv.global,"aw",@nobits
.nv.global:
	.type		_ZN40_INTERNAL_c4a19255_4_k_cu_f646a0fd_325344cute1_E,@object
	.size		_ZN40_INTERNAL_c4a19255_4_k_cu_f646a0fd_325344cute1_E,(_ZN40_INTERNAL_c4a19255_4_k_cu_f646a0fd_325344cuda3std3__45__cpo6cbeginE - _ZN40_INTERNAL_c4a19255_4_k_cu_f646a0fd_325344cute1_E)
_ZN40_INTERNAL_c4a19255_4_k_cu_f646a0fd_325344cute1_E:
	.zero		1
	.type		_ZN40_INTERNAL_c4a19255_4_k_cu_f646a0fd_325344cuda3std3__45__cpo6cbeginE,@object
	.size		_ZN40_INTERNAL_c4a19255_4_k_cu_f646a0fd_325344cuda3std3__45__cpo6cbeginE,(_ZN40_INTERNAL_c4a19255_4_k_cu_f646a0fd_325344cuda3std3__48in_placeE - _ZN40_INTERNAL_c4a19255_4_k_cu_f646a0fd_325344cuda3std3__45__cpo6cbeginE)
_ZN40_INTERNAL_c4a19255_4_k_cu_f646a0fd_325344cuda3std3__45__cpo6cbeginE:
	.zero		1
	.type		_ZN40_INTERNAL_c4a19255_4_k_cu_f646a0fd_325344cuda3std3__48in_placeE,@object
	.size		_ZN40_INTERNAL_c4a19255_4_k_cu_f646a0fd_325344cuda3std3__48in_placeE,(_ZN40_INTERNAL_c4a19255_4_k_cu_f646a0fd_325344cuda3std6ranges3__45__cpo9iter_moveE - _ZN40_INTERNAL_c4a19255_4_k_cu_f646a0fd_325344cuda3std3__48in_placeE)
_ZN40_INTERNAL_c4a19255_4_k_cu_f646a0fd_325344cuda3std3__48in_placeE:
	.zero		1
	.type		_ZN40_INTERNAL_c4a19255_4_k_cu_f646a0fd_325344cuda3std6ranges3__45__cpo9iter_moveE,@object
	.size		_ZN40_INTERNAL_c4a19255_4_k_cu_f646a0fd_325344cuda3std6ranges3__45__cpo9iter_moveE,(_ZN40_INTERNAL_c4a19255_4_k_cu_f646a0fd_325344cuda3std3__45__cpo5beginE - _ZN40_INTERNAL_c4a19255_4_k_cu_f646a0fd_325344cuda3std6ranges3__45__cpo9iter_moveE)
_ZN40_INTERNAL_c4a19255_4_k_cu_f646a0fd_325344cuda3std6ranges3__45__cpo9iter_moveE:
	.zero		1
	.type		_ZN40_INTERNAL_c4a19255_4_k_cu_f646a0fd_325344cuda3std3__45__cpo5beginE,@object
	.size		_ZN40_INTERNAL_c4a19255_4_k_cu_f646a0fd_325344cuda3std3__45__cpo5beginE,(_ZN40_INTERNAL_c4a19255_4_k_cu_f646a0fd_325344cuda3std3__442_GLOBAL__N__c4a19255_4_k_cu_f646a0fd_325346ignoreE - _ZN40_INTERNAL_c4a19255_4_k_cu_f646a0fd_325344cuda3std3__45__cpo5beginE)
_ZN40_INTERNAL_c4a19255_4_k_cu_f646a0fd_325344cuda3std3__45__cpo5beginE:
	.zero		1
	.type		_ZN40_INTERNAL_c4a19255_4_k_cu_f646a0fd_325344cuda3std3__442_GLOBAL__N__c4a19255_4_k_cu_f646a0fd_325346ignoreE,@object
	.size		_ZN40_INTERNAL_c4a19255_4_k_cu_f646a0fd_325344cuda3std3__442_GLOBAL__N__c4a19255_4_k_cu_f646a0fd_325346ignoreE,(_ZN40_INTERNAL_c4a19255_4_k_cu_f646a0fd_325344cute7productE - _ZN40_INTERNAL_c4a19255_4_k_cu_f646a0fd_325344cuda3std3__442_GLOBAL__N__c4a19255_4_k_cu_f646a0fd_325346ignoreE)
_ZN40_INTERNAL_c4a19255_4_k_cu_f646a0fd_325344cuda3std3__442_GLOBAL__N__c4a19255_4_k_cu_f646a0fd_325346ignoreE:
	.zero		1
	.type		_ZN40_INTERNAL_c4a19255_4_k_cu_f646a0fd_325344cute7productE,@object
	.size		_ZN40_INTERNAL_c4a19255_4_k_cu_f646a0fd_325344cute7productE,(_ZN40_INTERNAL_c4a19255_4_k_cu_f646a0fd_325344cuda3std3__45__cpo3endE - _ZN40_INTERNAL_c4a19255_4_k_cu_f646a0fd_325344cute7productE)
_ZN40_INTERNAL_c4a19255_4_k_cu_f646a0fd_325344cute7productE:
	.zero		1
	.type		_ZN40_INTERNAL_c4a19255_4_k_cu_f646a0fd_325344cuda3std3__45__cpo3endE,@object
	.size		_ZN40_INTERNAL_c4a19255_4_k_cu_f646a0fd_325344cuda3std3__45__cpo3endE,(_ZN40_INTERNAL_c4a19255_4_k_cu_f646a0fd_325344cuda3std3__419piecewise_constructE - _ZN40_INTERNAL_c4a19255_4_k_cu_f646a0fd_325344cuda3std3__45__cpo3endE)
_ZN40_INTERNAL_c4a19255_4_k_cu_f646a0fd_325344cuda3std3__45__cpo3endE:
	.zero		1
	.type		_ZN40_INTERNAL_c4a19255_4_k_cu_f646a0fd_325344cuda3std3__419piecewise_constructE,@object
	.size		_ZN40_INTERNAL_c4a19255_4_k_cu_f646a0fd_325344cuda3std3__419piecewise_constructE,(_ZN40_INTERNAL_c4a19255_4_k_cu_f646a0fd_325344cuda3std3__45__cpo4cendE - _ZN40_INTERNAL_c4a19255_4_k_cu_f646a0fd_325344cuda3std3__419piecewise_constructE)
_ZN40_INTERNAL_c4a19255_4_k_cu_f646a0fd_325344cuda3std3__419piecewise_constructE:
	.zero		1
	.type		_ZN40_INTERNAL_c4a19255_4_k_cu_f646a0fd_325344cuda3std3__45__cpo4cendE,@object
	.size		_ZN40_INTERNAL_c4a19255_4_k_cu_f646a0fd_325344cuda3std3__45__cpo4cendE,(_ZN40_INTERNAL_c4a19255_4_k_cu_f646a0fd_325344cuda3std6ranges3__45__cpo4swapE - _ZN40_INTERNAL_c4a19255_4_k_cu_f646a0fd_325344cuda3std3__45__cpo4cendE)
_ZN40_INTERNAL_c4a19255_4_k_cu_f646a0fd_325344cuda3std3__45__cpo4cendE:
	.zero		1
	.type		_ZN40_INTERNAL_c4a19255_4_k_cu_f646a0fd_325344cuda3std6ranges3__45__cpo4swapE,@object
	.size		_ZN40_INTERNAL_c4a19255_4_k_cu_f646a0fd_325344cuda3std6ranges3__45__cpo4swapE,(.L_10 - _ZN40_INTERNAL_c4a19255_4_k_cu_f646a0fd_325344cuda3std6ranges3__45__cpo4swapE)
_ZN40_INTERNAL_c4a19255_4_k_cu_f646a0fd_325344cuda3std6ranges3__45__cpo4swapE:
	.zero		1
.L_10:


//--------------------- .nv.constant0._ZN7cutlass13device_kernelINS_4gemm6kernel13GemmUniversalIN4cute5tupleIJiiiiEEENS1_10collective13CollectiveMmaINS1_35MainloopSm100TmaUmmaWarpSpecializedILi34ELi2ELi4ENS5_IJNS4_1CILi1EEESB_SB_EEEEENS5_IJNSA_ILi64EEENSA_ILi128EEENSA_ILi32EEEEEENS_12float_e4m3_tENS5_IJlSB_lEEESI_SJ_NS4_8TiledMMAINS4_8MMA_AtomIJNS4_10MMA_TraitsINS4_19SM100_MMA_F8F6F4_SSEJSI_SI_fSE_SF_NS4_17integral_constantINS4_4UMMA5MajorELSQ_0EEESR_NSO_INSP_7ScaleInELSS_0EEEST_EEEEEENS4_6LayoutISC_NS5_IJNSA_ILi0EEESX_SX_EEEEENS5_IJNS4_10UnderscoreES10_S10_EEEEENS4_13SM90_TMA_LOADENS4_14ComposedLayoutINS4_7SwizzleILi1ELi4ELi3EEENS4_18smem_ptr_flag_bitsILi8EEENSW_INS5_IJNSA_ILi8EEESG_EEENS5_IJSG_SB_EEEEEEEvNS4_8identityES13_S1D_vS1E_EENS_8epilogue10collective18CollectiveEpilogueINS1G_23Sm100TmaWarpSpecializedILi2ELi2ELi32ELb0ELb0EEEJSH_NS5_IJNSW_ISE_SB_EES1L_EEESI_SJ_SI_SJ_NS1G_6fusion15FusionCallbacksIS1K_NS1N_17LinearCombinationISI_fSI_fLNS_15FloatRoundStyleE2EEESH_S1M_JEEENS4_5SM1004TMEM4LOAD26SM100_TMEM_LOAD_16dp32b32xES13_NS14_INS15_ILi2ELi4ELi3EEES18_NSW_INS5_IJS19_SE_EEENS5_IJSE_SB_EEEEEEENS4_39AutoVectorizingCopyWithAssumedAlignmentILi128EEENS4_14SM90_TMA_STOREES21_S23_S23_EEEvvEEEEvNT_6ParamsE --------------------------
	.section	.nv.constant0._ZN7cutlass13device_kernelINS_4gemm6kernel13GemmUniversalIN4cute5tupleIJiiiiEEENS1_10collective13CollectiveMmaINS1_35MainloopSm100TmaUmmaWarpSpecializedILi34ELi2ELi4ENS5_IJNS4_1CILi1EEESB_SB_EEEEENS5_IJNSA_ILi64EEENSA_ILi128EEENSA_ILi32EEEEEENS_12float_e4m3_tENS5_IJlSB_lEEESI_SJ_NS4_8TiledMMAINS4_8MMA_AtomIJNS4_10MMA_TraitsINS4_19SM100_MMA_F8F6F4_SSEJSI_SI_fSE_SF_NS4_17integral_constantINS4_4UMMA5MajorELSQ_0EEESR_NSO_INSP_7ScaleInELSS_0EEEST_EEEEEENS4_6LayoutISC_NS5_IJNSA_ILi0EEESX_SX_EEEEENS5_IJNS4_10UnderscoreES10_S10_EEEEENS4_13SM90_TMA_LOADENS4_14ComposedLayoutINS4_7SwizzleILi1ELi4ELi3EEENS4_18smem_ptr_flag_bitsILi8EEENSW_INS5_IJNSA_ILi8EEESG_EEENS5_IJSG_SB_EEEEEEEvNS4_8identityES13_S1D_vS1E_EENS_8epilogue10collective18CollectiveEpilogueINS1G_23Sm100TmaWarpSpecializedILi2ELi2ELi32ELb0ELb0EEEJSH_NS5_IJNSW_ISE_SB_EES1L_EEESI_SJ_SI_SJ_NS1G_6fusion15FusionCallbacksIS1K_NS1N_17LinearCombinationISI_fSI_fLNS_15FloatRoundStyleE2EEESH_S1M_JEEENS4_5SM1004TMEM4LOAD26SM100_TMEM_LOAD_16dp32b32xES13_NS14_INS15_ILi2ELi4ELi3EEES18_NSW_INS5_IJS19_SE_EEENS5_IJSE_SB_EEEEEEENS4_39AutoVectorizingCopyWithAssumedAlignmentILi128EEENS4_14SM90_TMA_STOREES21_S23_S23_EEEvvEEEEvNT_6ParamsE,"a",@progbits
	.sectionflags	@""
	.align	4
.nv.constant0._ZN7cutlass13device_kernelINS_4gemm6kernel13GemmUniversalIN4cute5tupleIJiiiiEEENS1_10collective13CollectiveMmaINS1_35MainloopSm100TmaUmmaWarpSpecializedILi34ELi2ELi4ENS5_IJNS4_1CILi1EEESB_SB_EEEEENS5_IJNSA_ILi64EEENSA_ILi128EEENSA_ILi32EEEEEENS_12float_e4m3_tENS5_IJlSB_lEEESI_SJ_NS4_8TiledMMAINS4_8MMA_AtomIJNS4_10MMA_TraitsINS4_19SM100_MMA_F8F6F4_SSEJSI_SI_fSE_SF_NS4_17integral_constantINS4_4UMMA5MajorELSQ_0EEESR_NSO_INSP_7ScaleInELSS_0EEEST_EEEEEENS4_6LayoutISC_NS5_IJNSA_ILi0EEESX_SX_EEEEENS5_IJNS4_10UnderscoreES10_S10_EEEEENS4_13SM90_TMA_LOADENS4_14ComposedLayoutINS4_7SwizzleILi1ELi4ELi3EEENS4_18smem_ptr_flag_bitsILi8EEENSW_INS5_IJNSA_ILi8EEESG_EEENS5_IJSG_SB_EEEEEEEvNS4_8identityES13_S1D_vS1E_EENS_8epilogue10collective18CollectiveEpilogueINS1G_23Sm100TmaWarpSpecializedILi2ELi2ELi32ELb0ELb0EEEJSH_NS5_IJNSW_ISE_SB_EES1L_EEESI_SJ_SI_SJ_NS1G_6fusion15FusionCallbacksIS1K_NS1N_17LinearCombinationISI_fSI_fLNS_15FloatRoundStyleE2EEESH_S1M_JEEENS4_5SM1004TMEM4LOAD26SM100_TMEM_LOAD_16dp32b32xES13_NS14_INS15_ILi2ELi4ELi3EEES18_NSW_INS5_IJS19_SE_EEENS5_IJSE_SB_EEEEEEENS4_39AutoVectorizingCopyWithAssumedAlignmentILi128EEENS4_14SM90_TMA_STOREES21_S23_S23_EEEvvEEEEvNT_6ParamsE:
	.zero		2944


//--------------------- SYMBOLS --------------------------

	.type		.nv.reservedSmem.offset0,@object
	.size		.nv.reservedSmem.offset0,0x4
	.type		.nv.reservedSmem.cap,@object
	.size		.nv.reservedSmem.cap,0x4
	.type		__assertfail,@function
